// auto-generated by cutlass_sweep.gemm — config: {"arch": "sm_90", "cluster_m": 1, "cluster_n": 8, "dtype": "tf32", "dtype_b": "tf32", "layout": "nt", "stages": 0, "tile_k": 32, "tile_m": 256, "tile_n": 64}
#include "cutlass/cutlass.h"
#include "cutlass/gemm/collective/collective_builder.hpp"
#include "cutlass/gemm/device/gemm_universal_adapter.h"
#include "cutlass/gemm/kernel/gemm_universal.hpp"
#include "cutlass/epilogue/collective/collective_builder.hpp"

using ElemA = cutlass::tfloat32_t;
using ElemB = cutlass::tfloat32_t;
using ElemCD = cutlass::tfloat32_t;
using Acc  = float;
using TileShape    = cute::Shape<cute::_256, cute::_64, cute::_32>;
using ClusterShape = cute::Shape<cute::_1, cute::_8, cute::_1>;

using CollectiveEpilogue = typename cutlass::epilogue::collective::CollectiveBuilder<
    cutlass::arch::Sm90, cutlass::arch::OpClassTensorOp,
    TileShape, ClusterShape,
    cutlass::epilogue::collective::EpilogueTileAuto,
    Acc, Acc,
    ElemCD, cutlass::layout::RowMajor, 128 / cutlass::sizeof_bits<ElemCD>::value,
    ElemCD, cutlass::layout::RowMajor, 128 / cutlass::sizeof_bits<ElemCD>::value,
    cutlass::epilogue::collective::EpilogueScheduleAuto
  >::CollectiveOp;

using CollectiveMainloop = typename cutlass::gemm::collective::CollectiveBuilder<
    cutlass::arch::Sm90, cutlass::arch::OpClassTensorOp,
    ElemA, cutlass::layout::RowMajor, 128 / cutlass::sizeof_bits<ElemA>::value,
    ElemB, cutlass::layout::ColumnMajor, 128 / cutlass::sizeof_bits<ElemB>::value,
    Acc,
    TileShape, ClusterShape,
    cutlass::gemm::collective::StageCountAutoCarveout<static_cast<int>(sizeof(typename CollectiveEpilogue::SharedStorage))>,
    cutlass::gemm::collective::KernelScheduleAuto
  >::CollectiveOp;

using GemmKernel = cutlass::gemm::kernel::GemmUniversal<
    cute::Shape<int,int,int,int>,
    CollectiveMainloop,
    CollectiveEpilogue
>;
using Gemm = cutlass::gemm::device::GemmUniversalAdapter<GemmKernel>;

// Force the device kernel symbol into the cubin without needing a host main.
auto* _anchor = &cutlass::device_kernel<GemmKernel>;


// ===== COMPILED SASS (sm_90a) =====

	.target	sm_90a

	.elftype	@"ET_EXEC"


//--------------------- .note.nv.tkinfo           --------------------------
	.section	.note.nv.tkinfo,"",@"SHT_NOTE"
	.sectionflags	@"SHF_NOTE_NV_TKINFO"
	.tkinfo
        /*0018*/ 	.word	0x00000002
        /*0030*/ 	.string	""
        /*0030*/ 	.string	"ptxas"
        /*0030*/ 	.string	"Cuda compilation tools, release 13.0, V13.0.88"
        /*0030*/ 	.string	"Build cuda_13.0.r13.0/compiler.36424714_0"
        /*0030*/ 	.string	"-arch sm_90a -m 64 "



//--------------------- .note.nv.cuinfo           --------------------------
	.section	.note.nv.cuinfo,"",@"SHT_NOTE"
	.sectionflags	@"SHF_NOTE_NV_CUINFO"
        /*0018*/ 	.short	0x0002
        /*001a*/ 	.short	0x005a
        /*001c*/ 	.short	0x0082
	.zero		2


//--------------------- .nv.info                  --------------------------
	.section	.nv.info,"",@"SHT_CUDA_INFO"
	.align	4


	//----- nvinfo : EIATTR_REGCOUNT
	.align		4
        /*0000*/ 	.byte	0x04, 0x2f
        /*0002*/ 	.short	(.L_15 - .L_14)
	.align		4
.L_14:
        /*0004*/ 	.word	index@(_ZN7cutlass13device_kernelINS_4gemm6kernel13GemmUniversalIN4cute5tupleIJiiiiEEENS1_10collective13CollectiveMmaINS1_34MainloopSm90TmaGmmaWarpSpecializedILi5ENS5_IJNS4_1CILi1EEENSA_ILi8EEESB_EEENS1_35KernelTmaWarpSpecializedCooperativeEEENS5_IJNSA_ILi256EEENSA_ILi64EEENSA_ILi32EEEEEENS_10tfloat32_tENS5_IJlSB_lEEESK_SL_NS4_8TiledMMAINS4_8MMA_AtomIJNS4_4SM904GMMA29MMA_64x64x8_F32TF32TF32_SS_TNILNSP_7ScaleInE1ELSR_1EEEEEENS4_6LayoutINS5_IJNSA_ILi2EEESB_SB_EEENS5_IJSB_NSA_ILi0EEESX_EEEEENS5_IJNS4_10UnderscoreES10_S10_EEEEENS4_23SM90_TMA_LOAD_MULTICASTENS4_14ComposedLayoutINS4_7SwizzleILi3ELi4ELi3EEENS4_18smem_ptr_flag_bitsILi32EEENSU_INS5_IJSC_SI_EEENS5_IJSI_SB_EEEEEEEvNS4_8identityENS4_13SM90_TMA_LOADES1C_vS1D_EENS_8epilogue10collective6detail29Sm90TmaWarpSpecializedAdapterINS1H_15DefaultEpilogueISK_SL_SL_NS1G_6thread17LinearCombinationISK_Li1EffLNS1L_9ScaleType4KindE0ELNS_15FloatRoundStyleE2ESK_EENS1_15EpilogueDefaultEEEEEvvEEEEvNT_6ParamsE)
        /*0008*/ 	.word	0x000000a8


	//----- nvinfo : EIATTR_FRAME_SIZE
	.align		4
.L_15:
        /*000c*/ 	.byte	0x04, 0x11
        /*000e*/ 	.short	(.L_17 - .L_16)
	.align		4
.L_16:
        /*0010*/ 	.word	index@(_ZN7cutlass13device_kernelINS_4gemm6kernel13GemmUniversalIN4cute5tupleIJiiiiEEENS1_10collective13CollectiveMmaINS1_34MainloopSm90TmaGmmaWarpSpecializedILi5ENS5_IJNS4_1CILi1EEENSA_ILi8EEESB_EEENS1_35KernelTmaWarpSpecializedCooperativeEEENS5_IJNSA_ILi256EEENSA_ILi64EEENSA_ILi32EEEEEENS_10tfloat32_tENS5_IJlSB_lEEESK_SL_NS4_8TiledMMAINS4_8MMA_AtomIJNS4_4SM904GMMA29MMA_64x64x8_F32TF32TF32_SS_TNILNSP_7ScaleInE1ELSR_1EEEEEENS4_6LayoutINS5_IJNSA_ILi2EEESB_SB_EEENS5_IJSB_NSA_ILi0EEESX_EEEEENS5_IJNS4_10UnderscoreES10_S10_EEEEENS4_23SM90_TMA_LOAD_MULTICASTENS4_14ComposedLayoutINS4_7SwizzleILi3ELi4ELi3EEENS4_18smem_ptr_flag_bitsILi32EEENSU_INS5_IJSC_SI_EEENS5_IJSI_SB_EEEEEEEvNS4_8identityENS4_13SM90_TMA_LOADES1C_vS1D_EENS_8epilogue10collective6detail29Sm90TmaWarpSpecializedAdapterINS1H_15DefaultEpilogueISK_SL_SL_NS1G_6thread17LinearCombinationISK_Li1EffLNS1L_9ScaleType4KindE0ELNS_15FloatRoundStyleE2ESK_EENS1_15EpilogueDefaultEEEEEvvEEEEvNT_6ParamsE)
        /*0014*/ 	.word	0x00000000


	//----- nvinfo : EIATTR_MIN_STACK_SIZE
	.align		4
.L_17:
        /*0018*/ 	.byte	0x04, 0x12
        /*001a*/ 	.short	(.L_19 - .L_18)
	.align		4
.L_18:
        /*001c*/ 	.word	index@(_ZN7cutlass13device_kernelINS_4gemm6kernel13GemmUniversalIN4cute5tupleIJiiiiEEENS1_10collective13CollectiveMmaINS1_34MainloopSm90TmaGmmaWarpSpecializedILi5ENS5_IJNS4_1CILi1EEENSA_ILi8EEESB_EEENS1_35KernelTmaWarpSpecializedCooperativeEEENS5_IJNSA_ILi256EEENSA_ILi64EEENSA_ILi32EEEEEENS_10tfloat32_tENS5_IJlSB_lEEESK_SL_NS4_8TiledMMAINS4_8MMA_AtomIJNS4_4SM904GMMA29MMA_64x64x8_F32TF32TF32_SS_TNILNSP_7ScaleInE1ELSR_1EEEEEENS4_6LayoutINS5_IJNSA_ILi2EEESB_SB_EEENS5_IJSB_NSA_ILi0EEESX_EEEEENS5_IJNS4_10UnderscoreES10_S10_EEEEENS4_23SM90_TMA_LOAD_MULTICASTENS4_14ComposedLayoutINS4_7SwizzleILi3ELi4ELi3EEENS4_18smem_ptr_flag_bitsILi32EEENSU_INS5_IJSC_SI_EEENS5_IJSI_SB_EEEEEEEvNS4_8identityENS4_13SM90_TMA_LOADES1C_vS1D_EENS_8epilogue10collective6detail29Sm90TmaWarpSpecializedAdapterINS1H_15DefaultEpilogueISK_SL_SL_NS1G_6thread17LinearCombinationISK_Li1EffLNS1L_9ScaleType4KindE0ELNS_15FloatRoundStyleE2ESK_EENS1_15EpilogueDefaultEEEEEvvEEEEvNT_6ParamsE)
        /*0020*/ 	.word	0x00000000
.L_19:


//--------------------- .nv.compat                --------------------------
	.section	.nv.compat,"",@"SHT_CUDA_COMPAT_INFO"
	.align	4
        /*0000*/ 	.byte	0x02, 0x09, 0x01, 0x00, 0x02, 0x02, 0x04, 0x00, 0x02, 0x05, 0x05, 0x00, 0x03, 0x07, 0x01, 0x01
        /*0010*/ 	.byte	0x02, 0x03, 0x01, 0x00, 0x02, 0x06, 0x01, 0x00, 0x04, 0x0b, 0x08, 0x00, 0x00, 0x00, 0x00, 0x00
        /*0020*/ 	.byte	0x00, 0x00, 0x00, 0x00


//--------------------- .nv.info._ZN7cutlass13device_kernelINS_4gemm6kernel13GemmUniversalIN4cute5tupleIJiiiiEEENS1_10collective13CollectiveMmaINS1_34MainloopSm90TmaGmmaWarpSpecializedILi5ENS5_IJNS4_1CILi1EEENSA_ILi8EEESB_EEENS1_35KernelTmaWarpSpecializedCooperativeEEENS5_IJNSA_ILi256EEENSA_ILi64EEENSA_ILi32EEEEEENS_10tfloat32_tENS5_IJlSB_lEEESK_SL_NS4_8TiledMMAINS4_8MMA_AtomIJNS4_4SM904GMMA29MMA_64x64x8_F32TF32TF32_SS_TNILNSP_7ScaleInE1ELSR_1EEEEEENS4_6LayoutINS5_IJNSA_ILi2EEESB_SB_EEENS5_IJSB_NSA_ILi0EEESX_EEEEENS5_IJNS4_10UnderscoreES10_S10_EEEEENS4_23SM90_TMA_LOAD_MULTICASTENS4_14ComposedLayoutINS4_7SwizzleILi3ELi4ELi3EEENS4_18smem_ptr_flag_bitsILi32EEENSU_INS5_IJSC_SI_EEENS5_IJSI_SB_EEEEEEEvNS4_8identityENS4_13SM90_TMA_LOADES1C_vS1D_EENS_8epilogue10collective6detail29Sm90TmaWarpSpecializedAdapterINS1H_15DefaultEpilogueISK_SL_SL_NS1G_6thread17LinearCombinationISK_Li1EffLNS1L_9ScaleType4KindE0ELNS_15FloatRoundStyleE2ESK_EENS1_15EpilogueDefaultEEEEEvvEEEEvNT_6ParamsE --------------------------
	.section	.nv.info._ZN7cutlass13device_kernelINS_4gemm6kernel13GemmUniversalIN4cute5tupleIJiiiiEEENS1_10collective13CollectiveMmaINS1_34MainloopSm90TmaGmmaWarpSpecializedILi5ENS5_IJNS4_1CILi1EEENSA_ILi8EEESB_EEENS1_35KernelTmaWarpSpecializedCooperativeEEENS5_IJNSA_ILi256EEENSA_ILi64EEENSA_ILi32EEEEEENS_10tfloat32_tENS5_IJlSB_lEEESK_SL_NS4_8TiledMMAINS4_8MMA_AtomIJNS4_4SM904GMMA29MMA_64x64x8_F32TF32TF32_SS_TNILNSP_7ScaleInE1ELSR_1EEEEEENS4_6LayoutINS5_IJNSA_ILi2EEESB_SB_EEENS5_IJSB_NSA_ILi0EEESX_EEEEENS5_IJNS4_10UnderscoreES10_S10_EEEEENS4_23SM90_TMA_LOAD_MULTICASTENS4_14ComposedLayoutINS4_7SwizzleILi3ELi4ELi3EEENS4_18smem_ptr_flag_bitsILi32EEENSU_INS5_IJSC_SI_EEENS5_IJSI_SB_EEEEEEEvNS4_8identityENS4_13SM90_TMA_LOADES1C_vS1D_EENS_8epilogue10collective6detail29Sm90TmaWarpSpecializedAdapterINS1H_15DefaultEpilogueISK_SL_SL_NS1G_6thread17LinearCombinationISK_Li1EffLNS1L_9ScaleType4KindE0ELNS_15FloatRoundStyleE2ESK_EENS1_15EpilogueDefaultEEEEEvvEEEEvNT_6ParamsE,"",@"SHT_CUDA_INFO"
	.sectionflags	@""
	.align	4


	//----- nvinfo : EIATTR_CUDA_API_VERSION
	.align		4
        /*0000*/ 	.byte	0x04, 0x37
        /*0002*/ 	.short	(.L_21 - .L_20)
.L_20:
        /*0004*/ 	.word	0x00000082


	//----- nvinfo : EIATTR_KPARAM_INFO
	.align		4
.L_21:
        /*0008*/ 	.byte	0x04, 0x17
        /*000a*/ 	.short	(.L_23 - .L_22)
.L_22:
        /*000c*/ 	.word	0x00000000
        /*0010*/ 	.short	0x0000
        /*0012*/ 	.short	0x0070
        /*0014*/ 	.byte	0x00, 0xf0, 0x01, 0x10


	//----- nvinfo : EIATTR_SPARSE_MMA_MASK
	.align		4
.L_23:
        /*0018*/ 	.byte	0x03, 0x50
        /*001a*/ 	.short	0x0000


	//----- nvinfo : EIATTR_MAXREG_COUNT
	.align		4
        /*001c*/ 	.byte	0x03, 0x1b
        /*001e*/ 	.short	0x00a8


	//----- nvinfo : EIATTR_NUM_BARRIERS
	.align		4
        /*0020*/ 	.byte	0x02, 0x4c
        /*0022*/ 	.byte	0x01
	.zero		1


	//----- nvinfo : EIATTR_EXTERNS
	.align		4
        /*0024*/ 	.byte	0x04, 0x0f
        /*0026*/ 	.short	(.L_25 - .L_24)


	//   ....[0]....
	.align		4
.L_24:
        /*0028*/ 	.word	index@(__assertfail)


	//----- nvinfo : EIATTR_MERCURY_ISA_VERSION
	.align		4
.L_25:
        /*002c*/ 	.byte	0x03, 0x5f
        /*002e*/ 	.short	0x0101


	//----- nvinfo : EIATTR_INT_WARP_WIDE_INSTR_OFFSETS
	.align		4
        /*0030*/ 	.byte	0x04, 0x31
        /*0032*/ 	.short	(.L_27 - .L_26)


	//   ....[0]....
.L_26:
        /*0034*/ 	.word	0x00000490


	//   ....[1]....
        /*0038*/ 	.word	0x000004b0


	//   ....[2]....
        /*003c*/ 	.word	0x00000660


	//----- nvinfo : EIATTR_COOP_GROUP_MASK_REGIDS
	.align		4
.L_27:
        /*0040*/ 	.byte	0x04, 0x29
        /*0042*/ 	.short	(.L_29 - .L_28)


	//   ....[0]....
.L_28:
        /*0044*/ 	.word	0xffffffff


	//   ....[1]....
        /*0048*/ 	.word	0xffffffff


	//   ....[2]....
        /*004c*/ 	.word	0xffffffff


	//   ....[3]....
        /*0050*/ 	.word	0xffffffff


	//   ....[4]....
        /*0054*/ 	.word	0xffffffff


	//   ....[5]....
        /*0058*/ 	.word	0xffffffff


	//----- nvinfo : EIATTR_COOP_GROUP_INSTR_OFFSETS
	.align		4
.L_29:
        /*005c*/ 	.byte	0x04, 0x28
        /*005e*/ 	.short	(.L_31 - .L_30)


	//   ....[0]....
.L_30:
        /*0060*/ 	.word	0x00000060


	//   ....[1]....
        /*0064*/ 	.word	0x00000070


	//   ....[2]....
        /*0068*/ 	.word	0x00000130


	//   ....[3]....
        /*006c*/ 	.word	0x000002e0


	//   ....[4]....
        /*0070*/ 	.word	0x000007a0


	//   ....[5]....
        /*0074*/ 	.word	0x00001200


	//----- nvinfo : EIATTR_REG_RECONFIG
	.align		4
.L_31:
        /*0078*/ 	.byte	0x01, 0x54
	.zero		2


	//----- nvinfo : EIATTR_SYSCALL_OFFSETS
	.align		4
        /*007c*/ 	.byte	0x04, 0x46
        /*007e*/ 	.short	(.L_33 - .L_32)


	//   ....[0]....
.L_32:
        /*0080*/ 	.word	0x000013c0


	//----- nvinfo : EIATTR_MBARRIER_INSTR_OFFSETS
	.align		4
.L_33:
        /*0084*/ 	.byte	0x04, 0x39
        /*0086*/ 	.short	(.L_35 - .L_34)


	//   ....[0]....
.L_34:
        /*0088*/ 	.word	0x00000230
        /*008c*/ 	.word	0x000000ff
        /*0090*/ 	.word	0x00000000
        /*0094*/ 	.short	0x0100
        /*0096*/ 	.byte	0x08
	.zero		1


	//   ....[1]....
        /*0098*/ 	.word	0x00000240
        /*009c*/ 	.word	0x000000ff
        /*00a0*/ 	.word	0x00000028
        /*00a4*/ 	.short	0x0100
        /*00a6*/ 	.byte	0x08
	.zero		1


	//   ....[2]....
        /*00a8*/ 	.word	0x00000250
        /*00ac*/ 	.word	0x000000ff
        /*00b0*/ 	.word	0x00000008
        /*00b4*/ 	.short	0x0100
        /*00b6*/ 	.byte	0x08
	.zero		1


	//   ....[3]....
        /*00b8*/ 	.word	0x00000260
        /*00bc*/ 	.word	0x000000ff
        /*00c0*/ 	.word	0x00000030
        /*00c4*/ 	.short	0x0100
        /*00c6*/ 	.byte	0x08
	.zero		1


	//   ....[4]....
        /*00c8*/ 	.word	0x00000270
        /*00cc*/ 	.word	0x000000ff
        /*00d0*/ 	.word	0x00000010
        /*00d4*/ 	.short	0x0100
        /*00d6*/ 	.byte	0x08
	.zero		1


	//   ....[5]....
        /*00d8*/ 	.word	0x00000280
        /*00dc*/ 	.word	0x000000ff
        /*00e0*/ 	.word	0x00000038
        /*00e4*/ 	.short	0x0100
        /*00e6*/ 	.byte	0x08
	.zero		1


	//   ....[6]....
        /*00e8*/ 	.word	0x00000290
        /*00ec*/ 	.word	0x000000ff
        /*00f0*/ 	.word	0x00000018
        /*00f4*/ 	.short	0x0100
        /*00f6*/ 	.byte	0x08
	.zero		1


	//   ....[7]....
        /*00f8*/ 	.word	0x000002a0
        /*00fc*/ 	.word	0x000000ff
        /*0100*/ 	.word	0x00000040
        /*0104*/ 	.short	0x0100
        /*0106*/ 	.byte	0x08
	.zero		1


	//   ....[8]....
        /*0108*/ 	.word	0x000002b0
        /*010c*/ 	.word	0x000000ff
        /*0110*/ 	.word	0x00000020
        /*0114*/ 	.short	0x0100
        /*0116*/ 	.byte	0x08
	.zero		1


	//   ....[9]....
        /*0118*/ 	.word	0x000002c0
        /*011c*/ 	.word	0x000000ff
        /*0120*/ 	.word	0x00000048
        /*0124*/ 	.short	0x0100
        /*0126*/ 	.byte	0x08
	.zero		1


	//   ....[10]....
        /*0128*/ 	.word	0x000006e0
        /*012c*/ 	.word	0x000000ff
        /*0130*/ 	.word	0x00000060
        /*0134*/ 	.short	0x0100
        /*0136*/ 	.byte	0x06
	.zero		1


	//   ....[11]....
        /*0138*/ 	.word	0x00000750
        /*013c*/ 	.word	0x000000ff
        /*0140*/ 	.word	0x00000068
        /*0144*/ 	.short	0x0100
        /*0146*/ 	.byte	0x06
	.zero		1


	//   ....[12]....
        /*0148*/ 	.word	0x00001480
        /*014c*/ 	.word	0x00000003
        /*0150*/ 	.word	0x00000000
        /*0154*/ 	.short	0x010a
        /*0156*/ 	.byte	0x3f
	.zero		1


	//   ....[13]....
        /*0158*/ 	.word	0x000014c0
        /*015c*/ 	.word	0x00000003
        /*0160*/ 	.word	0x00000000
        /*0164*/ 	.short	0x010a
        /*0166*/ 	.byte	0x3f
	.zero		1


	//   ....[14]....
        /*0168*/ 	.word	0x00001a10
        /*016c*/ 	.word	0x00000005
        /*0170*/ 	.word	0x00000000
        /*0174*/ 	.short	0x010a
        /*0176*/ 	.byte	0x3f
	.zero		1


	//   ....[15]....
        /*0178*/ 	.word	0x00001a50
        /*017c*/ 	.word	0x00000005
        /*0180*/ 	.word	0x00000000
        /*0184*/ 	.short	0x010a
        /*0186*/ 	.byte	0x3f
	.zero		1


	//   ....[16]....
        /*0188*/ 	.word	0x00001e30
        /*018c*/ 	.word	0x00000005
        /*0190*/ 	.word	0x00000000
        /*0194*/ 	.short	0x0101
        /*0196*/ 	.byte	0x3f
	.zero		1


	//   ....[17]....
        /*0198*/ 	.word	0x00002050
        /*019c*/ 	.word	0x00000003
        /*01a0*/ 	.word	0x00000000
        /*01a4*/ 	.short	0x0101
        /*01a6*/ 	.byte	0x3f
	.zero		1


	//   ....[18]....
        /*01a8*/ 	.word	0x00007ae0
        /*01ac*/ 	.word	0x00000016
        /*01b0*/ 	.word	0x00000028
        /*01b4*/ 	.short	0x010a
        /*01b6*/ 	.byte	0x3f
	.zero		1


	//   ....[19]....
        /*01b8*/ 	.word	0x00007e40
        /*01bc*/ 	.word	0x00000003
        /*01c0*/ 	.word	0x00000068
        /*01c4*/ 	.short	0x0101
        /*01c6*/ 	.byte	0x3f
	.zero		1


	//   ....[20]....
        /*01c8*/ 	.word	0x00008590
        /*01cc*/ 	.word	0x00000007
        /*01d0*/ 	.word	0x00000000
        /*01d4*/ 	.short	0x010a
        /*01d6*/ 	.byte	0x3f
	.zero		1


	//   ....[21]....
        /*01d8*/ 	.word	0x00008610
        /*01dc*/ 	.word	0x00000008
        /*01e0*/ 	.word	0x00000000
        /*01e4*/ 	.short	0x010a
        /*01e6*/ 	.byte	0x3f
	.zero		1


	//   ....[22]....
        /*01e8*/ 	.word	0x000086a0
        /*01ec*/ 	.word	0x00000009
        /*01f0*/ 	.word	0x00000000
        /*01f4*/ 	.short	0x010a
        /*01f6*/ 	.byte	0x3f
	.zero		1


	//   ....[23]....
        /*01f8*/ 	.word	0x00008730
        /*01fc*/ 	.word	0x00000006
        /*0200*/ 	.word	0x00000000
        /*0204*/ 	.short	0x010a
        /*0206*/ 	.byte	0x3f
	.zero		1


	//   ....[24]....
        /*0208*/ 	.word	0x000087c0
        /*020c*/ 	.word	0x00000003
        /*0210*/ 	.word	0x00000000
        /*0214*/ 	.short	0x010a
        /*0216*/ 	.byte	0x3f
	.zero		1


	//   ....[25]....
        /*0218*/ 	.word	0x00008820
        /*021c*/ 	.word	0x00000003
        /*0220*/ 	.word	0x00000000
        /*0224*/ 	.short	0x010a
        /*0226*/ 	.byte	0x3f
	.zero		1


	//   ....[26]....
        /*0228*/ 	.word	0x00008870
        /*022c*/ 	.word	0x00000005
        /*0230*/ 	.word	0x00000000
        /*0234*/ 	.short	0x010a
        /*0236*/ 	.byte	0x3f
	.zero		1


	//   ....[27]....
        /*0238*/ 	.word	0x00008940
        /*023c*/ 	.word	0x00000016
        /*0240*/ 	.word	0x00000028
        /*0244*/ 	.short	0x010a
        /*0246*/ 	.byte	0x3f
	.zero		1


	//   ....[28]....
        /*0248*/ 	.word	0x00008a10
        /*024c*/ 	.word	0x00000007
        /*0250*/ 	.word	0x00000000
        /*0254*/ 	.short	0x010a
        /*0256*/ 	.byte	0x3f
	.zero		1


	//   ....[29]....
        /*0258*/ 	.word	0x00008a60
        /*025c*/ 	.word	0x00000008
        /*0260*/ 	.word	0x00000000
        /*0264*/ 	.short	0x010a
        /*0266*/ 	.byte	0x3f
	.zero		1


	//   ....[30]....
        /*0268*/ 	.word	0x00008ab0
        /*026c*/ 	.word	0x00000009
        /*0270*/ 	.word	0x00000000
        /*0274*/ 	.short	0x010a
        /*0276*/ 	.byte	0x3f
	.zero		1


	//   ....[31]....
        /*0278*/ 	.word	0x00008b00
        /*027c*/ 	.word	0x00000006
        /*0280*/ 	.word	0x00000000
        /*0284*/ 	.short	0x010a
        /*0286*/ 	.byte	0x3f
	.zero		1


	//----- nvinfo : EIATTR_NUM_MBARRIERS
	.align		4
.L_35:
        /*0288*/ 	.byte	0x03, 0x38
        /*028a*/ 	.short	0x000c


	//----- nvinfo : EIATTR_EXIT_INSTR_OFFSETS
	.align		4
        /*028c*/ 	.byte	0x04, 0x1c
        /*028e*/ 	.short	(.L_37 - .L_36)


	//   ....[0]....
.L_36:
        /*0290*/ 	.word	0x00000910


	//   ....[1]....
        /*0294*/ 	.word	0x00001130


	//   ....[2]....
        /*0298*/ 	.word	0x00007200


	//   ....[3]....
        /*029c*/ 	.word	0x00007760


	//   ....[4]....
        /*02a0*/ 	.word	0x00008810


	//----- nvinfo : EIATTR_MAX_THREADS
	.align		4
.L_37:
        /*02a4*/ 	.byte	0x04, 0x05
        /*02a6*/ 	.short	(.L_39 - .L_38)
.L_38:
        /*02a8*/ 	.word	0x00000180
        /*02ac*/ 	.word	0x00000001
        /*02b0*/ 	.word	0x00000001


	//----- nvinfo : EIATTR_CRS_STACK_SIZE
	.align		4
.L_39:
        /*02b4*/ 	.byte	0x04, 0x1e
        /*02b6*/ 	.short	(.L_41 - .L_40)
.L_40:
        /*02b8*/ 	.word	0x00000000


	//----- nvinfo : EIATTR_CBANK_PARAM_SIZE
	.align		4
.L_41:
        /*02bc*/ 	.byte	0x03, 0x19
        /*02be*/ 	.short	0x0470


	//----- nvinfo : EIATTR_PARAM_CBANK
	.align		4
        /*02c0*/ 	.byte	0x04, 0x0a
        /*02c2*/ 	.short	(.L_43 - .L_42)
	.align		4
.L_42:
        /*02c4*/ 	.word	index@(.nv.constant0._ZN7cutlass13device_kernelINS_4gemm6kernel13GemmUniversalIN4cute5tupleIJiiiiEEENS1_10collective13CollectiveMmaINS1_34MainloopSm90TmaGmmaWarpSpecializedILi5ENS5_IJNS4_1CILi1EEENSA_ILi8EEESB_EEENS1_35KernelTmaWarpSpecializedCooperativeEEENS5_IJNSA_ILi256EEENSA_ILi64EEENSA_ILi32EEEEEENS_10tfloat32_tENS5_IJlSB_lEEESK_SL_NS4_8TiledMMAINS4_8MMA_AtomIJNS4_4SM904GMMA29MMA_64x64x8_F32TF32TF32_SS_TNILNSP_7ScaleInE1ELSR_1EEEEEENS4_6LayoutINS5_IJNSA_ILi2EEESB_SB_EEENS5_IJSB_NSA_ILi0EEESX_EEEEENS5_IJNS4_10UnderscoreES10_S10_EEEEENS4_23SM90_TMA_LOAD_MULTICASTENS4_14ComposedLayoutINS4_7SwizzleILi3ELi4ELi3EEENS4_18smem_ptr_flag_bitsILi32EEENSU_INS5_IJSC_SI_EEENS5_IJSI_SB_EEEEEEEvNS4_8identityENS4_13SM90_TMA_LOADES1C_vS1D_EENS_8epilogue10collective6detail29Sm90TmaWarpSpecializedAdapterINS1H_15DefaultEpilogueISK_SL_SL_NS1G_6thread17LinearCombinationISK_Li1EffLNS1L_9ScaleType4KindE0ELNS_15FloatRoundStyleE2ESK_EENS1_15EpilogueDefaultEEEEEvvEEEEvNT_6ParamsE)
        /*02c8*/ 	.short	0x0210
        /*02ca*/ 	.short	0x0470


	//----- nvinfo : EIATTR_SW_WAR
	.align		4
.L_43:
        /*02cc*/ 	.byte	0x04, 0x36
        /*02ce*/ 	.short	(.L_45 - .L_44)
.L_44:
        /*02d0*/ 	.word	0x00000008
.L_45:


//--------------------- .nv.callgraph             --------------------------
	.section	.nv.callgraph,"",@"SHT_CUDA_CALLGRAPH"
	.align	4
	.sectionentsize	8
	.align		4
        /*0000*/ 	.word	0x00000000
	.align		4
        /*0004*/ 	.word	0xffffffff
	.align		4
        /*0008*/ 	.word	index@(_ZN7cutlass13device_kernelINS_4gemm6kernel13GemmUniversalIN4cute5tupleIJiiiiEEENS1_10collective13CollectiveMmaINS1_34MainloopSm90TmaGmmaWarpSpecializedILi5ENS5_IJNS4_1CILi1EEENSA_ILi8EEESB_EEENS1_35KernelTmaWarpSpecializedCooperativeEEENS5_IJNSA_ILi256EEENSA_ILi64EEENSA_ILi32EEEEEENS_10tfloat32_tENS5_IJlSB_lEEESK_SL_NS4_8TiledMMAINS4_8MMA_AtomIJNS4_4SM904GMMA29MMA_64x64x8_F32TF32TF32_SS_TNILNSP_7ScaleInE1ELSR_1EEEEEENS4_6LayoutINS5_IJNSA_ILi2EEESB_SB_EEENS5_IJSB_NSA_ILi0EEESX_EEEEENS5_IJNS4_10UnderscoreES10_S10_EEEEENS4_23SM90_TMA_LOAD_MULTICASTENS4_14ComposedLayoutINS4_7SwizzleILi3ELi4ELi3EEENS4_18smem_ptr_flag_bitsILi32EEENSU_INS5_IJSC_SI_EEENS5_IJSI_SB_EEEEEEEvNS4_8identityENS4_13SM90_TMA_LOADES1C_vS1D_EENS_8epilogue10collective6detail29Sm90TmaWarpSpecializedAdapterINS1H_15DefaultEpilogueISK_SL_SL_NS1G_6thread17LinearCombinationISK_Li1EffLNS1L_9ScaleType4KindE0ELNS_15FloatRoundStyleE2ESK_EENS1_15EpilogueDefaultEEEEEvvEEEEvNT_6ParamsE)
	.align		4
        /*000c*/ 	.word	index@(__assertfail)
	.align		4
        /*0010*/ 	.word	0x00000000
	.align		4
        /*0014*/ 	.word	0xfffffffe
	.align		4
        /*0018*/ 	.word	0x00000000
	.align		4
        /*001c*/ 	.word	0xfffffffd
	.align		4
        /*0020*/ 	.word	0x00000000
	.align		4
        /*0024*/ 	.word	0xfffffffc


//--------------------- .nv.constant4             --------------------------
	.section	.nv.constant4,"a",@progbits
	.align	8
	.align		8
.nv.constant4:
        /*0000*/ 	.dword	__assertfail
	.align		8
        /*0008*/ 	.dword	__unnamed_1
	.align		8
        /*0010*/ 	.dword	_ZN40_INTERNAL_79eea55e_4_k_cu_c1ee184d_253784cuda3std3__45__cpo5beginE
	.align		8
        /*0018*/ 	.dword	_ZN40_INTERNAL_79eea55e_4_k_cu_c1ee184d_253784cuda3std3__45__cpo3endE
	.align		8
        /*0020*/ 	.dword	_ZN40_INTERNAL_79eea55e_4_k_cu_c1ee184d_253784cuda3std3__45__cpo6cbeginE
	.align		8
        /*0028*/ 	.dword	_ZN40_INTERNAL_79eea55e_4_k_cu_c1ee184d_253784cuda3std3__45__cpo4cendE
	.align		8
        /*0030*/ 	.dword	_ZN40_INTERNAL_79eea55e_4_k_cu_c1ee184d_253784cuda3std3__442_GLOBAL__N__79eea55e_4_k_cu_c1ee184d_253786ignoreE
	.align		8
        /*0038*/ 	.dword	_ZN40_INTERNAL_79eea55e_4_k_cu_c1ee184d_253784cuda3std3__419piecewise_constructE
	.align		8
        /*0040*/ 	.dword	_ZN40_INTERNAL_79eea55e_4_k_cu_c1ee184d_253784cuda3std3__48in_placeE
	.align		8
        /*0048*/ 	.dword	_ZN40_INTERNAL_79eea55e_4_k_cu_c1ee184d_253784cuda3std6ranges3__45__cpo4swapE
	.align		8
        /*0050*/ 	.dword	_ZN40_INTERNAL_79eea55e_4_k_cu_c1ee184d_253784cuda3std6ranges3__45__cpo9iter_moveE
	.align		8
        /*0058*/ 	.dword	_ZN40_INTERNAL_79eea55e_4_k_cu_c1ee184d_253784cute7productE
	.align		8
        /*0060*/ 	.dword	_ZN40_INTERNAL_79eea55e_4_k_cu_c1ee184d_253784cute1_E
	.align		8
        /*0068*/ 	.dword	$str$22
	.align		8
        /*0070*/ 	.dword	$str$23


//--------------------- .text._ZN7cutlass13device_kernelINS_4gemm6kernel13GemmUniversalIN4cute5tupleIJiiiiEEENS1_10collective13CollectiveMmaINS1_34MainloopSm90TmaGmmaWarpSpecializedILi5ENS5_IJNS4_1CILi1EEENSA_ILi8EEESB_EEENS1_35KernelTmaWarpSpecializedCooperativeEEENS5_IJNSA_ILi256EEENSA_ILi64EEENSA_ILi32EEEEEENS_10tfloat32_tENS5_IJlSB_lEEESK_SL_NS4_8TiledMMAINS4_8MMA_AtomIJNS4_4SM904GMMA29MMA_64x64x8_F32TF32TF32_SS_TNILNSP_7ScaleInE1ELSR_1EEEEEENS4_6LayoutINS5_IJNSA_ILi2EEESB_SB_EEENS5_IJSB_NSA_ILi0EEESX_EEEEENS5_IJNS4_10UnderscoreES10_S10_EEEEENS4_23SM90_TMA_LOAD_MULTICASTENS4_14ComposedLayoutINS4_7SwizzleILi3ELi4ELi3EEENS4_18smem_ptr_flag_bitsILi32EEENSU_INS5_IJSC_SI_EEENS5_IJSI_SB_EEEEEEEvNS4_8identityENS4_13SM90_TMA_LOADES1C_vS1D_EENS_8epilogue10collective6detail29Sm90TmaWarpSpecializedAdapterINS1H_15DefaultEpilogueISK_SL_SL_NS1G_6thread17LinearCombinationISK_Li1EffLNS1L_9ScaleType4KindE0ELNS_15FloatRoundStyleE2ESK_EENS1_15EpilogueDefaultEEEEEvvEEEEvNT_6ParamsE --------------------------
	.section	.text._ZN7cutlass13device_kernelINS_4gemm6kernel13GemmUniversalIN4cute5tupleIJiiiiEEENS1_10collective13CollectiveMmaINS1_34MainloopSm90TmaGmmaWarpSpecializedILi5ENS5_IJNS4_1CILi1EEENSA_ILi8EEESB_EEENS1_35KernelTmaWarpSpecializedCooperativeEEENS5_IJNSA_ILi256EEENSA_ILi64EEENSA_ILi32EEEEEENS_10tfloat32_tENS5_IJlSB_lEEESK_SL_NS4_8TiledMMAINS4_8MMA_AtomIJNS4_4SM904GMMA29MMA_64x64x8_F32TF32TF32_SS_TNILNSP_7ScaleInE1ELSR_1EEEEEENS4_6LayoutINS5_IJNSA_ILi2EEESB_SB_EEENS5_IJSB_NSA_ILi0EEESX_EEEEENS5_IJNS4_10UnderscoreES10_S10_EEEEENS4_23SM90_TMA_LOAD_MULTICASTENS4_14ComposedLayoutINS4_7SwizzleILi3ELi4ELi3EEENS4_18smem_ptr_flag_bitsILi32EEENSU_INS5_IJSC_SI_EEENS5_IJSI_SB_EEEEEEEvNS4_8identityENS4_13SM90_TMA_LOADES1C_vS1D_EENS_8epilogue10collective6detail29Sm90TmaWarpSpecializedAdapterINS1H_15DefaultEpilogueISK_SL_SL_NS1G_6thread17LinearCombinationISK_Li1EffLNS1L_9ScaleType4KindE0ELNS_15FloatRoundStyleE2ESK_EENS1_15EpilogueDefaultEEEEEvvEEEEvNT_6ParamsE,"ax",@progbits
	.align	128
.text._ZN7cutlass13device_kernelINS_4gemm6kernel13GemmUniversalIN4cute5tupleIJiiiiEEENS1_10collective13CollectiveMmaINS1_34MainloopSm90TmaGmmaWarpSpecializedILi5ENS5_IJNS4_1CILi1EEENSA_ILi8EEESB_EEENS1_35KernelTmaWarpSpecializedCooperativeEEENS5_IJNSA_ILi256EEENSA_ILi64EEENSA_ILi32EEEEEENS_10tfloat32_tENS5_IJlSB_lEEESK_SL_NS4_8TiledMMAINS4_8MMA_AtomIJNS4_4SM904GMMA29MMA_64x64x8_F32TF32TF32_SS_TNILNSP_7ScaleInE1ELSR_1EEEEEENS4_6LayoutINS5_IJNSA_ILi2EEESB_SB_EEENS5_IJSB_NSA_ILi0EEESX_EEEEENS5_IJNS4_10UnderscoreES10_S10_EEEEENS4_23SM90_TMA_LOAD_MULTICASTENS4_14ComposedLayoutINS4_7SwizzleILi3ELi4ELi3EEENS4_18smem_ptr_flag_bitsILi32EEENSU_INS5_IJSC_SI_EEENS5_IJSI_SB_EEEEEEEvNS4_8identityENS4_13SM90_TMA_LOADES1C_vS1D_EENS_8epilogue10collective6detail29Sm90TmaWarpSpecializedAdapterINS1H_15DefaultEpilogueISK_SL_SL_NS1G_6thread17LinearCombinationISK_Li1EffLNS1L_9ScaleType4KindE0ELNS_15FloatRoundStyleE2ESK_EENS1_15EpilogueDefaultEEEEEvvEEEEvNT_6ParamsE:
        .type           _ZN7cutlass13device_kernelINS_4gemm6kernel13GemmUniversalIN4cute5tupleIJiiiiEEENS1_10collective13CollectiveMmaINS1_34MainloopSm90TmaGmmaWarpSpecializedILi5ENS5_IJNS4_1CILi1EEENSA_ILi8EEESB_EEENS1_35KernelTmaWarpSpecializedCooperativeEEENS5_IJNSA_ILi256EEENSA_ILi64EEENSA_ILi32EEEEEENS_10tfloat32_tENS5_IJlSB_lEEESK_SL_NS4_8TiledMMAINS4_8MMA_AtomIJNS4_4SM904GMMA29MMA_64x64x8_F32TF32TF32_SS_TNILNSP_7ScaleInE1ELSR_1EEEEEENS4_6LayoutINS5_IJNSA_ILi2EEESB_SB_EEENS5_IJSB_NSA_ILi0EEESX_EEEEENS5_IJNS4_10UnderscoreES10_S10_EEEEENS4_23SM90_TMA_LOAD_MULTICASTENS4_14ComposedLayoutINS4_7SwizzleILi3ELi4ELi3EEENS4_18smem_ptr_flag_bitsILi32EEENSU_INS5_IJSC_SI_EEENS5_IJSI_SB_EEEEEEEvNS4_8identityENS4_13SM90_TMA_LOADES1C_vS1D_EENS_8epilogue10collective6detail29Sm90TmaWarpSpecializedAdapterINS1H_15DefaultEpilogueISK_SL_SL_NS1G_6thread17LinearCombinationISK_Li1EffLNS1L_9ScaleType4KindE0ELNS_15FloatRoundStyleE2ESK_EENS1_15EpilogueDefaultEEEEEvvEEEEvNT_6ParamsE,@function
        .size           _ZN7cutlass13device_kernelINS_4gemm6kernel13GemmUniversalIN4cute5tupleIJiiiiEEENS1_10collective13CollectiveMmaINS1_34MainloopSm90TmaGmmaWarpSpecializedILi5ENS5_IJNS4_1CILi1EEENSA_ILi8EEESB_EEENS1_35KernelTmaWarpSpecializedCooperativeEEENS5_IJNSA_ILi256EEENSA_ILi64EEENSA_ILi32EEEEEENS_10tfloat32_tENS5_IJlSB_lEEESK_SL_NS4_8TiledMMAINS4_8MMA_AtomIJNS4_4SM904GMMA29MMA_64x64x8_F32TF32TF32_SS_TNILNSP_7ScaleInE1ELSR_1EEEEEENS4_6LayoutINS5_IJNSA_ILi2EEESB_SB_EEENS5_IJSB_NSA_ILi0EEESX_EEEEENS5_IJNS4_10UnderscoreES10_S10_EEEEENS4_23SM90_TMA_LOAD_MULTICASTENS4_14ComposedLayoutINS4_7SwizzleILi3ELi4ELi3EEENS4_18smem_ptr_flag_bitsILi32EEENSU_INS5_IJSC_SI_EEENS5_IJSI_SB_EEEEEEEvNS4_8identityENS4_13SM90_TMA_LOADES1C_vS1D_EENS_8epilogue10collective6detail29Sm90TmaWarpSpecializedAdapterINS1H_15DefaultEpilogueISK_SL_SL_NS1G_6thread17LinearCombinationISK_Li1EffLNS1L_9ScaleType4KindE0ELNS_15FloatRoundStyleE2ESK_EENS1_15EpilogueDefaultEEEEEvvEEEEvNT_6ParamsE,(.L_x_199 - _ZN7cutlass13device_kernelINS_4gemm6kernel13GemmUniversalIN4cute5tupleIJiiiiEEENS1_10collective13CollectiveMmaINS1_34MainloopSm90TmaGmmaWarpSpecializedILi5ENS5_IJNS4_1CILi1EEENSA_ILi8EEESB_EEENS1_35KernelTmaWarpSpecializedCooperativeEEENS5_IJNSA_ILi256EEENSA_ILi64EEENSA_ILi32EEEEEENS_10tfloat32_tENS5_IJlSB_lEEESK_SL_NS4_8TiledMMAINS4_8MMA_AtomIJNS4_4SM904GMMA29MMA_64x64x8_F32TF32TF32_SS_TNILNSP_7ScaleInE1ELSR_1EEEEEENS4_6LayoutINS5_IJNSA_ILi2EEESB_SB_EEENS5_IJSB_NSA_ILi0EEESX_EEEEENS5_IJNS4_10UnderscoreES10_S10_EEEEENS4_23SM90_TMA_LOAD_MULTICASTENS4_14ComposedLayoutINS4_7SwizzleILi3ELi4ELi3EEENS4_18smem_ptr_flag_bitsILi32EEENSU_INS5_IJSC_SI_EEENS5_IJSI_SB_EEEEEEEvNS4_8identityENS4_13SM90_TMA_LOADES1C_vS1D_EENS_8epilogue10collective6detail29Sm90TmaWarpSpecializedAdapterINS1H_15DefaultEpilogueISK_SL_SL_NS1G_6thread17LinearCombinationISK_Li1EffLNS1L_9ScaleType4KindE0ELNS_15FloatRoundStyleE2ESK_EENS1_15EpilogueDefaultEEEEEvvEEEEvNT_6ParamsE)
        .other          _ZN7cutlass13device_kernelINS_4gemm6kernel13GemmUniversalIN4cute5tupleIJiiiiEEENS1_10collective13CollectiveMmaINS1_34MainloopSm90TmaGmmaWarpSpecializedILi5ENS5_IJNS4_1CILi1EEENSA_ILi8EEESB_EEENS1_35KernelTmaWarpSpecializedCooperativeEEENS5_IJNSA_ILi256EEENSA_ILi64EEENSA_ILi32EEEEEENS_10tfloat32_tENS5_IJlSB_lEEESK_SL_NS4_8TiledMMAINS4_8MMA_AtomIJNS4_4SM904GMMA29MMA_64x64x8_F32TF32TF32_SS_TNILNSP_7ScaleInE1ELSR_1EEEEEENS4_6LayoutINS5_IJNSA_ILi2EEESB_SB_EEENS5_IJSB_NSA_ILi0EEESX_EEEEENS5_IJNS4_10UnderscoreES10_S10_EEEEENS4_23SM90_TMA_LOAD_MULTICASTENS4_14ComposedLayoutINS4_7SwizzleILi3ELi4ELi3EEENS4_18smem_ptr_flag_bitsILi32EEENSU_INS5_IJSC_SI_EEENS5_IJSI_SB_EEEEEEEvNS4_8identityENS4_13SM90_TMA_LOADES1C_vS1D_EENS_8epilogue10collective6detail29Sm90TmaWarpSpecializedAdapterINS1H_15DefaultEpilogueISK_SL_SL_NS1G_6thread17LinearCombinationISK_Li1EffLNS1L_9ScaleType4KindE0ELNS_15FloatRoundStyleE2ESK_EENS1_15EpilogueDefaultEEEEEvvEEEEvNT_6ParamsE,@"STO_CUDA_ENTRY STV_DEFAULT"
_ZN7cutlass13device_kernelINS_4gemm6kernel13GemmUniversalIN4cute5tupleIJiiiiEEENS1_10collective13CollectiveMmaINS1_34MainloopSm90TmaGmmaWarpSpecializedILi5ENS5_IJNS4_1CILi1EEENSA_ILi8EEESB_EEENS1_35KernelTmaWarpSpecializedCooperativeEEENS5_IJNSA_ILi256EEENSA_ILi64EEENSA_ILi32EEEEEENS_10tfloat32_tENS5_IJlSB_lEEESK_SL_NS4_8TiledMMAINS4_8MMA_AtomIJNS4_4SM904GMMA29MMA_64x64x8_F32TF32TF32_SS_TNILNSP_7ScaleInE1ELSR_1EEEEEENS4_6LayoutINS5_IJNSA_ILi2EEESB_SB_EEENS5_IJSB_NSA_ILi0EEESX_EEEEENS5_IJNS4_10UnderscoreES10_S10_EEEEENS4_23SM90_TMA_LOAD_MULTICASTENS4_14ComposedLayoutINS4_7SwizzleILi3ELi4ELi3EEENS4_18smem_ptr_flag_bitsILi32EEENSU_INS5_IJSC_SI_EEENS5_IJSI_SB_EEEEEEEvNS4_8identityENS4_13SM90_TMA_LOADES1C_vS1D_EENS_8epilogue10collective6detail29Sm90TmaWarpSpecializedAdapterINS1H_15DefaultEpilogueISK_SL_SL_NS1G_6thread17LinearCombinationISK_Li1EffLNS1L_9ScaleType4KindE0ELNS_15FloatRoundStyleE2ESK_EENS1_15EpilogueDefaultEEEEEvvEEEEvNT_6ParamsE:
[----:B------:R-:W0:Y:S01]  /*0000*/  LDC R1, c[0x0][0x28] ;  /* 0x00000a00ff017b82 */ /* 0x000e220000000800 */
[----:B------:R-:W1:Y:S01]  /*0010*/  S2R R18, SR_TID.X ;  /* 0x0000000000127919 */ /* 0x000e620000002100 */
[----:B------:R-:W-:Y:S01]  /*0020*/  ELECT P0, URZ, PT ;  /* 0x00000000003f782f */ /* 0x000fe20003800000 */
[----:B------:R-:W-:Y:S01]  /*0030*/  BSSY B0, `(.L_x_0) ;  /* 0x000000f000007945 */ /* 0x000fe20003800000 */
[--C-:B-1----:R-:W-:Y:S02]  /*0040*/  SHF.R.U32.HI R0, RZ, 0x5, R18.reuse ;  /* 0x00000005ff007819 */ /* 0x102fe40000011612 */
[----:B------:R-:W-:-:S03]  /*0050*/  SHF.R.U32.HI R3, RZ, 0x7, R18 ;  /* 0x00000007ff037819 */ /* 0x000fc60000011612 */
[----:B------:R-:W1:Y:S04]  /*0060*/  SHFL.IDX PT, R2, R0, RZ, 0x1f ;  /* 0x00001fff00027589 */ /* 0x000e6800000e0000 */
[----:B------:R2:W3:Y:S01]  /*0070*/  SHFL.IDX PT, R5, R3, RZ, 0x1f ;  /* 0x00001fff03057589 */ /* 0x0004e200000e0000 */
[----:B-1----:R-:W-:-:S13]  /*0080*/  ISETP.NE.OR P0, PT, R2, RZ, !P0 ;  /* 0x000000ff0200720c */ /* 0x002fda0004705670 */
[----:B0-23--:R-:W-:Y:S05]  /*0090*/  @P0 BRA `(.L_x_1) ;  /* 0x0000000000200947 */ /* 0x00dfea0003800000 */
[----:B------:R-:W-:Y:S02]  /*00a0*/  ULDC.64 UR4, c[0x0][0x198] ;  /* 0x0000660000047ab9 */ /* 0x000fe40000000a00 */
[----:B------:R-:W-:Y:S02]  /*00b0*/  UIADD3 UR6, UP0, UR4, 0xf0, URZ ;  /* 0x000000f004067890 */ /* 0x000fe4000ff1e03f */
[----:B------:R-:W-:Y:S02]  /*00c0*/  UIADD3 UR4, UP1, UR4, 0x1f0, URZ ;  /* 0x000001f004047890 */ /* 0x000fe4000ff3e03f */
[----:B------:R-:W-:Y:S02]  /*00d0*/  UIADD3.X UR7, URZ, UR5, URZ, UP0, !UPT ;  /* 0x000000053f077290 */ /* 0x000fe400087fe43f */
[----:B------:R-:W-:-:S07]  /*00e0*/  UIADD3.X UR5, URZ, UR5, URZ, UP1, !UPT ;  /* 0x000000053f057290 */ /* 0x000fce0008ffe43f */
[----:B------:R0:W-:Y:S02]  /*00f0*/  UTMACCTL.PF [UR6] ;  /* 0x00000000060079b9 */ /* 0x0001e40008040000 */
[----:B------:R0:W-:Y:S02]  /*0100*/  UTMACCTL.PF [UR4] ;  /* 0x00000000040079b9 */ /* 0x0001e40008040000 */
[----:B0-----:R-:W-:Y:S01]  /*0110*/  NOP ;  /* 0x0000000000007918 */ /* 0x001fe20000000000 */
.L_x_1:
[----:B------:R-:W-:Y:S05]  /*0120*/  BSYNC B0 ;  /* 0x0000000000007941 */ /* 0x000fea0003800000 */
.L_x_0:
[----:B------:R-:W0:Y:S02]  /*0130*/  SHFL.IDX PT, R3, R0, RZ, 0x1f ;  /* 0x00001fff00037589 */ /* 0x000e2400000e0000 */
[----:B0-----:R-:W-:-:S13]  /*0140*/  ISETP.NE.AND P0, PT, R3, RZ, PT ;  /* 0x000000ff0300720c */ /* 0x001fda0003f05270 */
[----:B------:R-:W-:Y:S05]  /*0150*/  @P0 BRA `(.L_x_2) ;  /* 0x0000000000600947 */ /* 0x000fea0003800000 */
[----:B------:R-:W0:Y:S01]  /*0160*/  S2UR UR8, SR_CgaCtaId ;  /* 0x00000000000879c3 */ /* 0x000e220000008800 */
[----:B------:R-:W-:Y:S01]  /*0170*/  UMOV UR4, 0x400 ;  /* 0x0000040000047882 */ /* 0x000fe20000000000 */
[----:B------:R-:W-:Y:S01]  /*0180*/  UMOV UR5, 0x1 ;  /* 0x0000000100057882 */ /* 0x000fe20000000000 */
[----:B------:R-:W-:Y:S01]  /*0190*/  UMOV UR6, 0x10 ;  /* 0x0000001000067882 */ /* 0x000fe20000000000 */
[----:B------:R-:W-:Y:S01]  /*01a0*/  ELECT P0, URZ, PT ;  /* 0x00000000003f782f */ /* 0x000fe20003800000 */
[----:B------:R-:W-:-:S04]  /*01b0*/  UIADD3 UR6, -UR6, 0x100000, URZ ;  /* 0x0010000006067890 */ /* 0x000fc8000fffe13f */
[----:B------:R-:W-:Y:S02]  /*01c0*/  USHF.L.U32 UR7, UR6, 0xb, URZ ;  /* 0x0000000b06077899 */ /* 0x000fe4000800063f */
[----:B------:R-:W-:Y:S02]  /*01d0*/  USHF.L.U32 UR6, UR6, 0x1, URZ ;  /* 0x0000000106067899 */ /* 0x000fe4000800063f */
[----:B0-----:R-:W-:Y:S02]  /*01e0*/  ULEA UR8, UR8, UR4, 0x18 ;  /* 0x0000000408087291 */ /* 0x001fe4000f8ec03f */
[----:B------:R-:W-:-:S04]  /*01f0*/  UIADD3 UR4, -UR5, 0x100000, URZ ;  /* 0x0010000005047890 */ /* 0x000fc8000fffe13f */
[----:B------:R-:W-:Y:S02]  /*0200*/  USHF.L.U32 UR5, UR4, 0xb, URZ ;  /* 0x0000000b04057899 */ /* 0x000fe4000800063f */
[----:B------:R-:W-:Y:S01]  /*0210*/  USHF.L.U32 UR4, UR4, 0x1, URZ ;  /* 0x0000000104047899 */ /* 0x000fe2000800063f */
[----:B------:R-:W0:Y:S11]  /*0220*/  FENCE.VIEW.ASYNC.S ;  /* 0x00000000000073c6 */ /* 0x000e360000000000 */
[----:B0-----:R0:W1:Y:S01]  /*0230*/  SYNCS.EXCH.64 URZ, [UR8], UR4 ;  /* 0x00000004083f75b2 */ /* 0x0010620008000100 */
[----:B------:R0:W2:Y:S01]  /*0240*/  SYNCS.EXCH.64 URZ, [UR8+0x28], UR6 ;  /* 0x00002806083f75b2 */ /* 0x0000a20008000100 */
[----:B------:R0:W3:Y:S01]  /*0250*/  SYNCS.EXCH.64 URZ, [UR8+0x8], UR4 ;  /* 0x00000804083f75b2 */ /* 0x0000e20008000100 */
[----:B------:R0:W4:Y:S01]  /*0260*/  SYNCS.EXCH.64 URZ, [UR8+0x30], UR6 ;  /* 0x00003006083f75b2 */ /* 0x0001220008000100 */
[----:B------:R0:W0:Y:S01]  /*0270*/  SYNCS.EXCH.64 URZ, [UR8+0x10], UR4 ;  /* 0x00001004083f75b2 */ /* 0x0000220008000100 */
[----:B------:R0:W0:Y:S01]  /*0280*/  SYNCS.EXCH.64 URZ, [UR8+0x38], UR6 ;  /* 0x00003806083f75b2 */ /* 0x0000220008000100 */
[----:B------:R0:W0:Y:S01]  /*0290*/  SYNCS.EXCH.64 URZ, [UR8+0x18], UR4 ;  /* 0x00001804083f75b2 */ /* 0x0000220008000100 */
[----:B------:R0:W0:Y:S01]  /*02a0*/  SYNCS.EXCH.64 URZ, [UR8+0x40], UR6 ;  /* 0x00004006083f75b2 */ /* 0x0000220008000100 */
[----:B------:R0:W0:Y:S01]  /*02b0*/  SYNCS.EXCH.64 URZ, [UR8+0x20], UR4 ;  /* 0x00002004083f75b2 */ /* 0x0000220008000100 */
[----:B------:R0:W0:Y:S01]  /*02c0*/  SYNCS.EXCH.64 URZ, [UR8+0x48], UR6 ;  /* 0x00004806083f75b2 */ /* 0x0000220008000100 */
[----:B------:R-:W-:Y:S01]  /*02d0*/  NOP ;  /* 0x0000000000007918 */ /* 0x000fe20000000000 */
.L_x_2:
[----:B------:R-:W5:Y:S01]  /*02e0*/  SHFL.IDX PT, R0, R0, RZ, 0x1f ;  /* 0x00001fff00007589 */ /* 0x000f6200000e0000 */
[----:B------:R-:W-:Y:S01]  /*02f0*/  SHF.R.S32.HI R7, RZ, 0x1f, R18 ;  /* 0x0000001fff077819 */ /* 0x000fe20000011412 */
[----:B0-----:R-:W0:Y:S01]  /*0300*/  S2UR UR8, SR_CTAID.X ;  /* 0x00000000000879c3 */ /* 0x001e220000002500 */
[----:B------:R-:W-:Y:S01]  /*0310*/  ELECT P0, URZ, PT ;  /* 0x00000000003f782f */ /* 0x000fe20003800000 */
[----:B------:R-:W1:Y:S01]  /*0320*/  S2R R4, SR_CTAID.Y ;  /* 0x0000000000047919 */ /* 0x000e620000002600 */
[----:B------:R-:W-:Y:S01]  /*0330*/  LEA.HI R7, R7, R18, RZ, 0x7 ;  /* 0x0000001207077211 */ /* 0x000fe200078f38ff */
[----:B------:R-:W-:Y:S01]  /*0340*/  ULDC UR4, c[0x0][0x154] ;  /* 0x0000550000047ab9 */ /* 0x000fe20000000800 */
[----:B------:R-:W-:Y:S01]  /*0350*/  SHF.R.S32.HI R8, RZ, 0x1f, R3 ;  /* 0x0000001fff087819 */ /* 0x000fe20000011403 */
[----:B------:R-:W-:Y:S01]  /*0360*/  NOP ;  /* 0x0000000000007918 */ /* 0x000fe20000000000 */
[----:B------:R-:W-:Y:S01]  /*0370*/  LOP3.LUT R7, R7, 0xffffff80, RZ, 0xc0, !PT ;  /* 0xffffff8007077812 */ /* 0x000fe200078ec0ff */
[----:B------:R-:W2:Y:S01]  /*0380*/  LDC R12, c[0x0][0x140] ;  /* 0x00005000ff0c7b82 */ /* 0x000ea20000000800 */
[----:B------:R-:W-:Y:S01]  /*0390*/  LEA.HI R8, R8, R3, RZ, 0x2 ;  /* 0x0000000308087211 */ /* 0x000fe200078f10ff */
[----:B------:R-:W-:-:S02]  /*03a0*/  NOP ;  /* 0x0000000000007918 */ /* 0x000fc40000000000 */
[----:B------:R-:W-:Y:S01]  /*03b0*/  IMAD.IADD R6, R18, 0x1, -R7 ;  /* 0x0000000112067824 */ /* 0x000fe200078e0a07 */
[----:B------:R-:W-:-:S03]  /*03c0*/  LOP3.LUT R8, R8, 0x3ffffffc, RZ, 0xc0, !PT ;  /* 0x3ffffffc08087812 */ /* 0x000fc600078ec0ff */
[----:B------:R-:W3:Y:S01]  /*03d0*/  LDC R10, c[0x0][0x144] ;  /* 0x00005100ff0a7b82 */ /* 0x000ee20000000800 */
[----:B------:R-:W-:Y:S02]  /*03e0*/  SHF.R.S32.HI R7, RZ, 0x1f, R6 ;  /* 0x0000001fff077819 */ /* 0x000fe40000011406 */
[----:B------:R-:W-:Y:S02]  /*03f0*/  LOP3.LUT P2, RZ, R6, 0x7, RZ, 0xc0, !PT ;  /* 0x0000000706ff7812 */ /* 0x000fe4000784c0ff */
[----:B------:R-:W-:Y:S01]  /*0400*/  LEA.HI R7, R7, R6, RZ, 0x3 ;  /* 0x0000000607077211 */ /* 0x000fe200078f18ff */
[----:B------:R-:W-:Y:S01]  /*0410*/  VIADD R6, R5, 0xffffffff ;  /* 0xffffffff05067836 */ /* 0x000fe20000000000 */
[----:B-----5:R-:W-:Y:S02]  /*0420*/  ISETP.NE.OR P0, PT, R0, RZ, !P0 ;  /* 0x000000ff0000720c */ /* 0x020fe40004705670 */
[--C-:B------:R-:W-:Y:S02]  /*0430*/  SHF.R.S32.HI R0, RZ, 0x3, R7.reuse ;  /* 0x00000003ff007819 */ /* 0x100fe40000011407 */
[----:B------:R-:W-:-:S02]  /*0440*/  SHF.R.S32.HI R7, RZ, 0x1f, R7 ;  /* 0x0000001fff077819 */ /* 0x000fc40000011407 */
[----:B------:R-:W-:Y:S02]  /*0450*/  ISETP.GE.U32.AND P5, PT, R6, 0x2, PT ;  /* 0x000000020600780c */ /* 0x000fe40003fa6070 */
[----:B------:R-:W-:Y:S02]  /*0460*/  LEA.HI R7, R7, R0, RZ, 0x2 ;  /* 0x0000000007077211 */ /* 0x000fe400078f10ff */
[----:B--2---:R-:W-:Y:S02]  /*0470*/  ISETP.EQ.U32.AND P3, PT, R12, 0x1, PT ;  /* 0x000000010c00780c */ /* 0x004fe40003f62070 */
[----:B-1----:R-:W-:Y:S01]  /*0480*/  I2FP.F32.U32 R9, R4 ;  /* 0x0000000400097245 */ /* 0x002fe20000201000 */
[----:B------:R-:W-:Y:S01]  /*0490*/  VOTEU.ALL UP0, P0 ;  /* 0x00000000003f7886 */ /* 0x000fe20000000000 */
[----:B------:R-:W-:Y:S01]  /*04a0*/  LOP3.LUT R7, R7, 0xfffffffc, RZ, 0xc0, !PT ;  /* 0xfffffffc07077812 */ /* 0x000fe200078ec0ff */
[----:B------:R-:W-:Y:S02]  /*04b0*/  VOTEU.ALL UP1, P0 ;  /* 0x00000000003f7886 */ /* 0x000fe40000020000 */
[----:B------:R-:W-:Y:S01]  /*04c0*/  FMUL R11, R9, UR4 ;  /* 0x00000004090b7c20 */ /* 0x000fe20008400000 */
[----:B------:R-:W-:Y:S01]  /*04d0*/  IMAD.IADD R9, R3, 0x1, -R8 ;  /* 0x0000000103097824 */ /* 0x000fe200078e0a08 */
[----:B0-----:R-:W-:Y:S01]  /*04e0*/  I2FP.F32.U32 R8, UR8 ;  /* 0x0000000800087c45 */ /* 0x001fe20008201000 */
[----:B------:R-:W-:Y:S01]  /*04f0*/  IMAD.IADD R0, R0, 0x1, -R7 ;  /* 0x0000000100007824 */ /* 0x000fe200078e0a07 */
[----:B------:R-:W0:Y:S01]  /*0500*/  @!UP0 S2UR UR7, SR_CgaCtaId ;  /* 0x00000000000789c3 */ /* 0x000e220000008800 */
[----:B------:R-:W-:Y:S01]  /*0510*/  ULDC UR4, c[0x0][0x150] ;  /* 0x0000540000047ab9 */ /* 0x000fe20000000800 */
[----:B------:R-:W1:Y:S01]  /*0520*/  F2I.U32.TRUNC.NTZ R11, R11 ;  /* 0x0000000b000b7305 */ /* 0x000e62000020f000 */
[----:B------:R-:W-:Y:S01]  /*0530*/  FMUL R8, R8, UR4 ;  /* 0x0000000408087c20 */ /* 0x000fe20008400000 */
[----:B------:R-:W-:Y:S01]  /*0540*/  SHF.R.S32.HI R3, RZ, 0x1f, R2 ;  /* 0x0000001fff037819 */ /* 0x000fe20000011402 */
[----:B------:R-:W-:Y:S01]  /*0550*/  IMAD R9, R9, 0x4, R0 ;  /* 0x0000000409097824 */ /* 0x000fe200078e0200 */
[----:B------:R-:W-:Y:S01]  /*0560*/  UMOV UR4, 0x20 ;  /* 0x0000002000047882 */ /* 0x000fe20000000000 */
[----:B------:R-:W-:Y:S01]  /*0570*/  @!UP0 UMOV UR6, 0x400 ;  /* 0x0000040000068882 */ /* 0x000fe20000000000 */
[----:B------:R-:W2:Y:S01]  /*0580*/  LDC R7, c[0x0][0x148] ;  /* 0x00005200ff077b82 */ /* 0x000ea20000000800 */
[----:B------:R-:W-:Y:S01]  /*0590*/  LEA.HI R3, R3, R2, RZ, 0x2 ;  /* 0x0000000203037211 */ /* 0x000fe200078f10ff */
[----:B------:R-:W5:Y:S01]  /*05a0*/  F2I.U32.TRUNC.NTZ R8, R8 ;  /* 0x0000000800087305 */ /* 0x000f62000020f000 */
[----:B------:R-:W-:Y:S01]  /*05b0*/  IMAD.SHL.U32 R22, R9, 0x4, RZ ;  /* 0x0000000409167824 */ /* 0x000fe200078e00ff */
[----:B------:R-:W-:-:S04]  /*05c0*/  @!UP0 UIADD3 UR4, -UR4, 0x100000, URZ ;  /* 0x0010000004048890 */ /* 0x000fc8000fffe13f */
[----:B------:R-:W-:Y:S02]  /*05d0*/  @!UP0 USHF.L.U32 UR5, UR4, 0xb, URZ ;  /* 0x0000000b04058899 */ /* 0x000fe4000800063f */
[----:B------:R-:W-:Y:S01]  /*05e0*/  @!UP0 USHF.L.U32 UR4, UR4, 0x1, URZ ;  /* 0x0000000104048899 */ /* 0x000fe2000800063f */
[----:B------:R-:W-:Y:S02]  /*05f0*/  LOP3.LUT R3, R3, 0xfffffffc, RZ, 0xc0, !PT ;  /* 0xfffffffc03037812 */ /* 0x000fe400078ec0ff */
[----:B------:R-:W-:Y:S01]  /*0600*/  LOP3.LUT R22, R9, 0xc, R22, 0x78, !PT ;  /* 0x0000000c09167812 */ /* 0x000fe200078e7816 */
[----:B-1----:R-:W-:Y:S02]  /*0610*/  IMAD.MOV R21, RZ, RZ, -R11 ;  /* 0x000000ffff157224 */ /* 0x002fe400078e0a0b */
[----:B------:R-:W-:Y:S01]  /*0620*/  IMAD.IADD R0, R2, 0x1, -R3 ;  /* 0x0000000102007824 */ /* 0x000fe200078e0a03 */
[----:B0-----:R-:W-:Y:S01]  /*0630*/  @!UP0 ULEA UR6, UR7, UR6, 0x18 ;  /* 0x0000000607068291 */ /* 0x001fe2000f8ec03f */
[----:B-----5:R-:W-:-:S03]  /*0640*/  IMAD.MOV R3, RZ, RZ, -R8 ;  /* 0x000000ffff037224 */ /* 0x020fc600078e0a08 */
[----:B------:R-:W-:Y:S01]  /*0650*/  ISETP.NE.AND P1, PT, R0, 0x3, PT ;  /* 0x000000030000780c */ /* 0x000fe20003f25270 */
[----:B------:R-:W-:Y:S01]  /*0660*/  VOTEU.ALL UP0, P0 ;  /* 0x00000000003f7886 */ /* 0x000fe20000000000 */
[----:B------:R-:W-:Y:S01]  /*0670*/  ISETP.LT.U32.AND P0, PT, R22, 0x8, !P2 ;  /* 0x000000081600780c */ /* 0x000fe20005701070 */
[----:B---3--:R-:W-:Y:S01]  /*0680*/  IMAD R3, R10, R3, UR8 ;  /* 0x000000080a037e24 */ /* 0x008fe2000f8e0203 */
[----:B------:R-:W-:Y:S01]  /*0690*/  ISETP.EQ.OR P1, PT, R0, RZ, !P1 ;  /* 0x000000ff0000720c */ /* 0x000fe20004f22670 */
[----:B--2---:R-:W-:Y:S01]  /*06a0*/  IMAD R9, R7, R21, R4 ;  /* 0x0000001507097224 */ /* 0x004fe200078e0204 */
[C---:B------:R-:W-:Y:S02]  /*06b0*/  ISETP.NE.AND P2, PT, R5.reuse, RZ, PT ;  /* 0x000000ff0500720c */ /* 0x040fe40003f45270 */
[----:B------:R-:W-:Y:S01]  /*06c0*/  ISETP.EQ.AND P1, PT, R5, RZ, P1 ;  /* 0x000000ff0500720c */ /* 0x000fe20000f22270 */
[----:B------:R-:W0:Y:S02]  /*06d0*/  FENCE.VIEW.ASYNC.S ;  /* 0x00000000000073c6 */ /* 0x000e240000000000 */
[----:B0-----:R0:W1:Y:S01]  /*06e0*/  @!UP0 SYNCS.EXCH.64 URZ, [UR6+0x60], UR4 ;  /* 0x00006004063f85b2 */ /* 0x0010620008000100 */
[----:B------:R-:W-:-:S02]  /*06f0*/  ISETP.NE.AND P4, PT, R9, R22, PT ;  /* 0x000000160900720c */ /* 0x000fc40003f85270 */
[----:B------:R-:W-:Y:S02]  /*0700*/  SEL R19, RZ, 0x1, !P1 ;  /* 0x00000001ff137807 */ /* 0x000fe40004800000 */
[----:B------:R-:W-:Y:S02]  /*0710*/  ISETP.EQ.OR P4, PT, R3, RZ, !P4 ;  /* 0x000000ff0300720c */ /* 0x000fe40006782670 */
[----:B------:R-:W-:Y:S02]  /*0720*/  SEL R19, R19, 0x2, P5 ;  /* 0x0000000213137807 */ /* 0x000fe40002800000 */
[----:B------:R-:W-:-:S04]  /*0730*/  PLOP3.LUT P0, PT, P0, P4, PT, 0x80, 0x0 ;  /* 0x000000000000781c */ /* 0x000fc80000709070 */
[----:B------:R-:W-:Y:S01]  /*0740*/  P2R R104, PR, RZ, 0x1 ;  /* 0x00000001ff687803 */ /* 0x000fe20000000000 */
[----:B------:R0:W2:Y:S01]  /*0750*/  @!UP1 SYNCS.EXCH.64 URZ, [UR6+0x68], UR4 ;  /* 0x00006804063f95b2 */ /* 0x0000a20008000100 */
[----:B------:R-:W-:Y:S01]  /*0760*/  NOP ;  /* 0x0000000000007918 */ /* 0x000fe20000000000 */
[----:B------:R-:W-:Y:S06]  /*0770*/  @!P3 BRA `(.L_x_3) ;  /* 0x000000000008b947 */ /* 0x000fec0003800000 */
[----:B-12-4-:R-:W-:Y:S01]  /*0780*/  UCGABAR_ARV ;  /* 0x00000000000079c7 */ /* 0x016fe20008000000 */
[----:B------:R-:W-:Y:S05]  /*0790*/  BRA `(.L_x_4) ;  /* 0x0000000000047947 */ /* 0x000fea0003800000 */
.L_x_3:
[----:B-12-4-:R-:W-:Y:S01]  /*07a0*/  NOP ;  /* 0x0000000000007918 */ /* 0x016fe20000000000 */
.L_x_4:
[----:B------:R-:W1:Y:S01]  /*07b0*/  LDC R2, c[0x0][0x65c] ;  /* 0x00019700ff027b82 */ /* 0x000e620000000800 */
[----:B------:R-:W-:Y:S01]  /*07c0*/  LOP3.LUT R5, R5, 0xffffefff, RZ, 0xc0, !PT ;  /* 0xffffefff05057812 */ /* 0x000fe200078ec0ff */
[----:B------:R-:W-:Y:S02]  /*07d0*/  IMAD.U32 R8, RZ, RZ, UR8 ;  /* 0x00000008ff087e24 */ /* 0x000fe4000f8e00ff */
[----:B------:R-:W-:Y:S01]  /*07e0*/  IMAD.MOV.U32 R9, RZ, RZ, RZ ;  /* 0x000000ffff097224 */ /* 0x000fe200078e00ff */
[----:B-1----:R-:W-:-:S13]  /*07f0*/  ISETP.NE.AND P1, PT, R2, 0x1, PT ;  /* 0x000000010200780c */ /* 0x002fda0003f25270 */
[----:B------:R-:W1:Y:S01]  /*0800*/  @P1 LDC R17, c[0x0][0x10] ;  /* 0x00000400ff111b82 */ /* 0x000e620000000800 */
[----:B------:R-:W-:Y:S01]  /*0810*/  @P1 LOP3.LUT R5, R5, 0x1000, RZ, 0xfc, !PT ;  /* 0x0000100005051812 */ /* 0x000fe200078efcff */
[----:B------:R-:W-:Y:S02]  /*0820*/  @P1 IMAD.MOV.U32 R5, RZ, RZ, RZ ;  /* 0x000000ffff051224 */ /* 0x000fe400078e00ff */
[----:B------:R-:W-:-:S04]  /*0830*/  @P1 IMAD.MOV.U32 R13, RZ, RZ, RZ ;  /* 0x000000ffff0d1224 */ /* 0x000fc800078e00ff */
[----:B------:R-:W2:Y:S01]  /*0840*/  @!P1 LDC R11, c[0x0][0xc] ;  /* 0x00000300ff0b9b82 */ /* 0x000ea20000000800 */
[----:B-1----:R-:W-:-:S04]  /*0850*/  @P1 IMAD.WIDE.U32 R16, R17, UR8, R4 ;  /* 0x0000000811101c25 */ /* 0x002fc8000f8e0004 */
[----:B------:R-:W-:Y:S02]  /*0860*/  @P1 IMAD.IADD R17, R17, 0x1, R13 ;  /* 0x0000000111111824 */ /* 0x000fe400078e020d */
[----:B--2---:R-:W-:-:S04]  /*0870*/  @!P1 IMAD.WIDE.U32 R8, R4, R11, R8 ;  /* 0x0000000b04089225 */ /* 0x004fc800078e0008 */
[----:B------:R-:W-:Y:S02]  /*0880*/  @!P1 IMAD.MOV.U32 R16, RZ, RZ, R8 ;  /* 0x000000ffff109224 */ /* 0x000fe400078e0008 */
[----:B------:R-:W-:Y:S01]  /*0890*/  @!P1 IMAD.MOV.U32 R17, RZ, RZ, R9 ;  /* 0x000000ffff119224 */ /* 0x000fe200078e0009 */
[----:B------:R-:W-:Y:S06]  /*08a0*/  @!P3 BRA `(.L_x_5) ;  /* 0x00000000000cb947 */ /* 0x000fec0003800000 */
[----:B------:R-:W-:Y:S01]  /*08b0*/  UCGABAR_WAIT ;  /* 0x0000000000007dc7 */ /* 0x000fe20008000000 */
[----:B------:R-:W-:Y:S01]  /*08c0*/  CCTL.IVALL ;  /* 0x00000000ff00798f */ /* 0x000fe20002000000 */
[----:B------:R-:W-:Y:S05]  /*08d0*/  BRA `(.L_x_6) ;  /* 0x0000000000047947 */ /* 0x000fea0003800000 */
.L_x_5:
[----:B------:R-:W-:Y:S06]  /*08e0*/  BAR.SYNC.DEFER_BLOCKING 0x0 ;  /* 0x0000000000007b1d */ /* 0x000fec0000010000 */
.L_x_6:
[----:B------:R-:W-:Y:S05]  /*08f0*/  @!P2 BRA `(.L_x_7) ;  /* 0x000000680044a947 */ /* 0x000fea0003800000 */
[----:B------:R-:W-:-:S13]  /*0900*/  ISETP.GT.U32.AND P0, PT, R6, 0x1, PT ;  /* 0x000000010600780c */ /* 0x000fda0003f04070 */
[----:B0-----:R-:W-:Y:S05]  /*0910*/  @P0 EXIT ;  /* 0x000000000000094d */ /* 0x001fea0003800000 */
[----:B------:R-:W-:Y:S01]  /*0920*/  ULDC.64 UR4, c[0x0][0x650] ;  /* 0x0001940000047ab9 */ /* 0x000fe20000000a00 */
[----:B------:R-:W-:Y:S01]  /*0930*/  PRMT R0, RZ, 0x7610, R0 ;  /* 0x00007610ff007816 */ /* 0x000fe20000000000 */
[----:B------:R-:W-:Y:S01]  /*0940*/  IMAD.MOV.U32 R92, RZ, RZ, -0x1 ;  /* 0xffffffffff5c7424 */ /* 0x000fe200078e00ff */
[----:B------:R-:W-:Y:S01]  /*0950*/  ISETP.GE.U32.AND P0, PT, R16, UR4, PT ;  /* 0x0000000410007c0c */ /* 0x000fe2000bf06070 */
[----:B------:R-:W-:Y:S02]  /*0960*/  IMAD.MOV.U32 R90, RZ, RZ, -0x1 ;  /* 0xffffffffff5a7424 */ /* 0x000fe400078e00ff */
[----:B------:R-:W-:Y:S01]  /*0970*/  IMAD.MOV.U32 R23, RZ, RZ, -0x1 ;  /* 0xffffffffff177424 */ /* 0x000fe200078e00ff */
[----:B------:R-:W-:-:S13]  /*0980*/  ISETP.GE.U32.AND.EX P0, PT, R17, UR5, PT, P0 ;  /* 0x0000000511007c0c */ /* 0x000fda000bf06100 */
[----:B------:R-:W-:Y:S05]  /*0990*/  @P0 BRA `(.L_x_8) ;  /* 0x00000004002c0947 */ /* 0x000fea0003800000 */
[----:B------:R-:W0:Y:S01]  /*09a0*/  LDC.64 R24, c[0x0][0x628] ;  /* 0x00018a00ff187b82 */ /* 0x000e220000000a00 */
[----:B------:R-:W-:Y:S02]  /*09b0*/  IMAD.MOV.U32 R8, RZ, RZ, R16 ;  /* 0x000000ffff087224 */ /* 0x000fe400078e0010 */
[----:B------:R-:W-:-:S05]  /*09c0*/  IMAD.MOV.U32 R9, RZ, RZ, R17 ;  /* 0x000000ffff097224 */ /* 0x000fca00078e0011 */
[----:B------:R-:W1:Y:S08]  /*09d0*/  LDC R0, c[0x0][0x630] ;  /* 0x00018c00ff007b82 */ /* 0x000e700000000800 */
[----:B------:R-:W2:Y:S01]  /*09e0*/  LDC.64 R26, c[0x0][0x620] ;  /* 0x00018800ff1a7b82 */ /* 0x000ea20000000a00 */
[----:B0-----:R-:W-:-:S04]  /*09f0*/  ISETP.NE.U32.AND P0, PT, R24, RZ, PT ;  /* 0x000000ff1800720c */ /* 0x001fc80003f05070 */
[----:B------:R-:W-:-:S13]  /*0a00*/  ISETP.NE.AND.EX P0, PT, R25, RZ, PT, P0 ;  /* 0x000000ff1900720c */ /* 0x000fda0003f05300 */
[----:B-12---:R-:W-:Y:S05]  /*0a10*/  @!P0 BRA `(.L_x_9) ;  /* 0x0000000000288947 */ /* 0x006fea0003800000 */
[----:B------:R-:W0:Y:S02]  /*0a20*/  LDC R13, c[0x0][0x634] ;  /* 0x00018d00ff0d7b82 */ /* 0x000e240000000800 */
[----:B0-----:R-:W-:-:S05]  /*0a30*/  IADD3 R13, P0, R16, R13, RZ ;  /* 0x0000000d100d7210 */ /* 0x001fca0007f1e0ff */
[----:B------:R-:W-:-:S04]  /*0a40*/  IMAD.X R15, RZ, RZ, R17, P0 ;  /* 0x000000ffff0f7224 */ /* 0x000fc800000e0611 */
[----:B------:R-:W-:-:S04]  /*0a50*/  IMAD.WIDE.U32 R8, R15, R24, RZ ;  /* 0x000000180f087225 */ /* 0x000fc800078e00ff */
[----:B------:R-:W-:-:S04]  /*0a60*/  IMAD.WIDE.U32 R10, P0, R13, R25, R8 ;  /* 0x000000190d0a7225 */ /* 0x000fc80007800008 */
[----:B------:R-:W-:-:S04]  /*0a70*/  IMAD.WIDE.U32 R8, R13, R24, RZ ;  /* 0x000000180d087225 */ /* 0x000fc800078e00ff */
[----:B------:R-:W-:Y:S01]  /*0a80*/  IMAD.X R13, RZ, RZ, RZ, P0 ;  /* 0x000000ffff0d7224 */ /* 0x000fe200000e06ff */
[----:B------:R-:W-:Y:S01]  /*0a90*/  IADD3 RZ, P0, R9, R10, RZ ;  /* 0x0000000a09ff7210 */ /* 0x000fe20007f1e0ff */
[----:B------:R-:W-:-:S04]  /*0aa0*/  IMAD.MOV.U32 R12, RZ, RZ, R11 ;  /* 0x000000ffff0c7224 */ /* 0x000fc800078e000b */
[----:B------:R-:W-:-:S08]  /*0ab0*/  IMAD.WIDE.U32.X R8, R15, R25, R12, P0 ;  /* 0x000000190f087225 */ /* 0x000fd000000e040c */
.L_x_9:
[----:B------:R-:W0:Y:S01]  /*0ac0*/  LDC.64 R24, c[0x0][0x640] ;  /* 0x00019000ff187b82 */ /* 0x000e220000000a00 */
[-CC-:B------:R-:W-:Y:S01]  /*0ad0*/  SHF.R.U64 R28, R8, R0.reuse, R9.reuse ;  /* 0x00000000081c7219 */ /* 0x180fe20000001209 */
[----:B------:R-:W-:Y:S01]  /*0ae0*/  IMAD R30, R7, R21, R4 ;  /* 0x00000015071e7224 */ /* 0x000fe200078e0204 */
[----:B------:R-:W-:Y:S01]  /*0af0*/  SHF.R.U32.HI R0, RZ, R0, R9 ;  /* 0x00000000ff007219 */ /* 0x000fe20000011609 */
[----:B------:R-:W-:Y:S01]  /*0b00*/  IMAD.MOV.U32 R21, RZ, RZ, 0x1 ;  /* 0x00000001ff157424 */ /* 0x000fe200078e00ff */
[----:B------:R-:W-:-:S03]  /*0b10*/  IADD3 R5, P0, RZ, -R28, RZ ;  /* 0x8000001cff057210 */ /* 0x000fc60007f1e0ff */
[----:B------:R-:W1:Y:S02]  /*0b20*/  LDC R6, c[0x0][0x618] ;  /* 0x00018600ff067b82 */ /* 0x000e640000000800 */
[----:B------:R-:W-:-:S04]  /*0b30*/  IMAD.X R9, RZ, RZ, ~R0, P0 ;  /* 0x000000ffff097224 */ /* 0x000fc800000e0e00 */
[-C--:B------:R-:W-:Y:S02]  /*0b40*/  IMAD R0, R9, R26.reuse, RZ ;  /* 0x0000001a09007224 */ /* 0x080fe400078e02ff */
[----:B------:R-:W2:Y:S01]  /*0b50*/  LDC R11, c[0x0][0x608] ;  /* 0x00018200ff0b7b82 */ /* 0x000ea20000000800 */
[----:B------:R-:W-:-:S04]  /*0b60*/  IMAD.WIDE.U32 R8, R5, R26, R16 ;  /* 0x0000001a05087225 */ /* 0x000fc800078e0010 */
[----:B------:R-:W-:-:S03]  /*0b70*/  IMAD R5, R5, R27, R0 ;  /* 0x0000001b05057224 */ /* 0x000fc600078e0200 */
[----:B------:R-:W3:Y:S01]  /*0b80*/  LDC R12, c[0x0][0x658] ;  /* 0x00019600ff0c7b82 */ /* 0x000ee20000000800 */
[----:B0-----:R-:W-:Y:S01]  /*0b90*/  ISETP.NE.U32.AND P0, PT, R24, RZ, PT ;  /* 0x000000ff1800720c */ /* 0x001fe20003f05070 */
[----:B------:R-:W-:Y:S02]  /*0ba0*/  IMAD.IADD R5, R9, 0x1, R5 ;  /* 0x0000000109057824 */ /* 0x000fe400078e0205 */
[----:B------:R-:W-:Y:S01]  /*0bb0*/  IMAD.MOV.U32 R9, RZ, RZ, -0x1 ;  /* 0xffffffffff097424 */ /* 0x000fe200078e00ff */
[----:B------:R-:W-:-:S03]  /*0bc0*/  ISETP.NE.AND.EX P0, PT, R25, RZ, PT, P0 ;  /* 0x000000ff1900720c */ /* 0x000fc60003f05300 */
[----:B------:R-:W0:Y:S01]  /*0bd0*/  LDC R15, c[0x0][0x600] ;  /* 0x00018000ff0f7b82 */ /* 0x000e220000000800 */
[-CC-:B-1----:R-:W-:Y:S02]  /*0be0*/  SHF.R.U64 R13, R8, R6.reuse, R5.reuse ;  /* 0x00000006080d7219 */ /* 0x182fe40000001205 */
[----:B------:R-:W-:-:S05]  /*0bf0*/  SHF.R.U32.HI R0, RZ, R6, R5 ;  /* 0x00000006ff007219 */ /* 0x000fca0000011605 */
[----:B------:R-:W1:Y:S01]  /*0c00*/  LDC R14, c[0x0][0x648] ;  /* 0x00019200ff0e7b82 */ /* 0x000e620000000800 */
[-CC-:B--2---:R-:W-:Y:S02]  /*0c10*/  SHF.R.U64 R27, R13, R11.reuse, R0.reuse ;  /* 0x0000000b0d1b7219 */ /* 0x184fe40000001200 */
[----:B------:R-:W-:-:S05]  /*0c20*/  SHF.R.U32.HI R5, RZ, R11, R0 ;  /* 0x0000000bff057219 */ /* 0x000fca0000011600 */
[----:B------:R-:W2:Y:S01]  /*0c30*/  LDC R20, c[0x0][0x638] ;  /* 0x00018e00ff147b82 */ /* 0x000ea20000000800 */
[-CC-:B---3--:R-:W-:Y:S02]  /*0c40*/  SHF.R.U64 R26, R27, R12.reuse, R5.reuse ;  /* 0x0000000c1b1a7219 */ /* 0x188fe40000001205 */
[-C--:B------:R-:W-:Y:S02]  /*0c50*/  SHF.L.U32 R0, R9, R12.reuse, RZ ;  /* 0x0000000c09007219 */ /* 0x080fe400000006ff */
[----:B------:R-:W-:Y:S01]  /*0c60*/  SHF.R.U32.HI R5, RZ, R12, R5 ;  /* 0x0000000cff057219 */ /* 0x000fe20000011605 */
[----:B------:R-:W-:Y:S01]  /*0c70*/  IMAD.MOV.U32 R4, RZ, RZ, R26 ;  /* 0x000000ffff047224 */ /* 0x000fe200078e001a */
[----:B------:R-:W-:Y:S01]  /*0c80*/  LOP3.LUT R10, RZ, R0, RZ, 0x33, !PT ;  /* 0x00000000ff0a7212 */ /* 0x000fe200078e33ff */
[----:B------:R-:W3:Y:S01]  /*0c90*/  LDC R23, c[0x0][0x610] ;  /* 0x00018400ff177b82 */ /* 0x000ee20000000800 */
[----:B------:R-:W-:Y:S05]  /*0ca0*/  @!P0 BRA `(.L_x_10) ;  /* 0x0000000000288947 */ /* 0x000fea0003800000 */
[----:B------:R-:W4:Y:S02]  /*0cb0*/  LDC R9, c[0x0][0x64c] ;  /* 0x00019300ff097b82 */ /* 0x000f240000000800 */
[----:B----4-:R-:W-:-:S05]  /*0cc0*/  IADD3 R9, P0, R26, R9, RZ ;  /* 0x000000091a097210 */ /* 0x010fca0007f1e0ff */
        /* <DEDUP_REMOVED lines=8> */
.L_x_10:
[----:B-1----:R-:W-:Y:S01]  /*0d50*/  SHF.R.U64 R4, R4, R14, R5 ;  /* 0x0000000e04047219 */ /* 0x002fe20000001205 */
[----:B0-----:R-:W-:Y:S01]  /*0d60*/  VIADD R6, R15, 0xffffffff ;  /* 0xffffffff0f067836 */ /* 0x001fe20000000000 */
[----:B------:R-:W-:Y:S02]  /*0d70*/  SHF.L.U32 R0, R21, R12, RZ ;  /* 0x0000000c15007219 */ /* 0x000fe400000006ff */
[----:B------:R-:W-:Y:S01]  /*0d80*/  LOP3.LUT R5, R27, R10, RZ, 0xc0, !PT ;  /* 0x0000000a1b057212 */ /* 0x000fe200078ec0ff */
[----:B------:R-:W-:Y:S01]  /*0d90*/  IMAD.MOV R7, RZ, RZ, -R4 ;  /* 0x000000ffff077224 */ /* 0x000fe200078e0a04 */
[----:B------:R-:W-:Y:S02]  /*0da0*/  SEL R3, R3, R30, !P1 ;  /* 0x0000001e03037207 */ /* 0x000fe40004800000 */
[----:B------:R-:W-:Y:S01]  /*0db0*/  LOP3.LUT R6, R13, R6, RZ, 0xc0, !PT ;  /* 0x000000060d067212 */ /* 0x000fe200078ec0ff */
[----:B------:R-:W-:Y:S02]  /*0dc0*/  IMAD R4, R0, R4, R5 ;  /* 0x0000000400047224 */ /* 0x000fe400078e0205 */
[----:B--2---:R-:W-:-:S02]  /*0dd0*/  IMAD R0, R7, R20, R26 ;  /* 0x0000001407007224 */ /* 0x004fc400078e021a */
[----:B---3--:R-:W-:Y:S02]  /*0de0*/  IMAD R3, R4, R23, R3 ;  /* 0x0000001704037224 */ /* 0x008fe400078e0203 */
[----:B------:R-:W-:Y:S02]  /*0df0*/  IMAD R92, R0, R15, R6 ;  /* 0x0000000f005c7224 */ /* 0x000fe400078e0206 */
[----:B------:R-:W-:Y:S02]  /*0e00*/  IMAD.MOV.U32 R4, RZ, RZ, 0x1 ;  /* 0x00000001ff047424 */ /* 0x000fe400078e00ff */
[----:B------:R-:W-:Y:S01]  /*0e10*/  IMAD.MOV.U32 R23, RZ, RZ, R28 ;  /* 0x000000ffff177224 */ /* 0x000fe200078e001c */
[----:B------:R-:W-:Y:S02]  /*0e20*/  SEL R90, R92, R3, !P1 ;  /* 0x000000035c5a7207 */ /* 0x000fe40004800000 */
[----:B------:R-:W-:Y:S02]  /*0e30*/  PRMT R0, R4, 0x7610, R0 ;  /* 0x0000761004007816 */ /* 0x000fe40000000000 */
[----:B------:R-:W-:-:S07]  /*0e40*/  SEL R92, R3, R92, !P1 ;  /* 0x0000005c035c7207 */ /* 0x000fce0004800000 */
.L_x_8:
[----:B------:R-:W-:-:S08]  /*0e50*/  NOP ;  /* 0x0000000000007918 */ /* 0x000fd00000000000 */
[----:B------:R-:W0:Y:S02]  /*0e60*/  USETMAXREG.TRY_ALLOC.CTAPOOL UP0, 0xe8 ;  /* 0x000000e8000079c8 */ /* 0x000e240008000600 */
[----:B0-----:R-:W-:-:S13]  /*0e70*/  PLOP3.LUT P0, PT, PT, PT, UP0, 0x80, 0x0 ;  /* 0x000000000000781c */ /* 0x001fda0003f0f008 */
[----:B------:R-:W-:Y:S05]  /*0e80*/  @!P0 BRA `(.L_x_8) ;  /* 0xfffffffc00f08947 */ /* 0x000fea000383ffff */
[----:B------:R-:W-:Y:S01]  /*0e90*/  ULDC.64 UR4, c[0x0][0x598] ;  /* 0x0001660000047ab9 */ /* 0x000fe20000000a00 */
[----:B------:R-:W-:Y:S01]  /*0ea0*/  ULDC.64 UR36, c[0x0][0x208] ;  /* 0x0000820000247ab9 */ /* 0x000fe20000000a00 */
[----:B------:R-:W-:-:S04]  /*0eb0*/  ISETP.NE.U32.AND P0, PT, RZ, UR4, PT ;  /* 0x00000004ff007c0c */ /* 0x000fc8000bf05070 */
[----:B------:R-:W-:-:S13]  /*0ec0*/  ISETP.NE.AND.EX P0, PT, RZ, UR5, PT, P0 ;  /* 0x00000005ff007c0c */ /* 0x000fda000bf05300 */
[----:B------:R-:W-:Y:S05]  /*0ed0*/  @!P0 BRA `(.L_x_11) ;  /* 0x00000000001c8947 */ /* 0x000fea0003800000 */
[----:B------:R-:W0:Y:S02]  /*0ee0*/  LDC.64 R4, c[0x0][0x598] ;  /* 0x00016600ff047b82 */ /* 0x000e240000000a00 */
[----:B0-----:R-:W2:Y:S02]  /*0ef0*/  LDG.E.64 R4, desc[UR36][R4.64] ;  /* 0x0000002404047981 */ /* 0x001ea4000c1e1b00 */
[----:B--2---:R-:W-:-:S04]  /*0f00*/  ISETP.NE.U32.AND P0, PT, R4, RZ, PT ;  /* 0x000000ff0400720c */ /* 0x004fc80003f05070 */
[----:B------:R-:W-:-:S13]  /*0f10*/  ISETP.NE.AND.EX P0, PT, R5, RZ, PT, P0 ;  /* 0x000000ff0500720c */ /* 0x000fda0003f05300 */
[----:B------:R-:W-:Y:S05]  /*0f20*/  @!P0 BRA `(.L_x_11) ;  /* 0x0000000000088947 */ /* 0x000fea0003800000 */
[----:B------:R0:W5:Y:S01]  /*0f30*/  LD.E R88, desc[UR36][R4.64] ;  /* 0x0000002404587980 */ /* 0x000162000c101900 */
[----:B------:R-:W-:Y:S05]  /*0f40*/  BRA `(.L_x_12) ;  /* 0x0000000000247947 */ /* 0x000fea0003800000 */
.L_x_11:
[----:B------:R-:W-:Y:S02]  /*0f50*/  ULDC.64 UR4, c[0x0][0x588] ;  /* 0x0001620000047ab9 */ /* 0x000fe40000000a00 */
[----:B------:R-:W-:-:S04]  /*0f60*/  ISETP.NE.U32.AND P0, PT, RZ, UR4, PT ;  /* 0x00000004ff007c0c */ /* 0x000fc8000bf05070 */
[----:B------:R-:W-:-:S13]  /*0f70*/  ISETP.NE.AND.EX P0, PT, RZ, UR5, PT, P0 ;  /* 0x00000005ff007c0c */ /* 0x000fda000bf05300 */
[----:B------:R-:W-:Y:S05]  /*0f80*/  @!P0 BRA `(.L_x_13) ;  /* 0x00000000000c8947 */ /* 0x000fea0003800000 */
[----:B------:R-:W0:Y:S02]  /*0f90*/  LDC.64 R88, c[0x0][0x588] ;  /* 0x00016200ff587b82 */ /* 0x000e240000000a00 */
[----:B0-----:R1:W5:Y:S01]  /*0fa0*/  LDG.E R88, desc[UR36][R88.64] ;  /* 0x0000002458587981 */ /* 0x001362000c1e1900 */
[----:B------:R-:W-:Y:S05]  /*0fb0*/  BRA `(.L_x_12) ;  /* 0x0000000000087947 */ /* 0x000fea0003800000 */
.L_x_13:
[----:B------:R-:W-:Y:S02]  /*0fc0*/  ULDC UR4, c[0x0][0x580] ;  /* 0x0001600000047ab9 */ /* 0x000fe40000000800 */
[----:B------:R-:W-:-:S07]  /*0fd0*/  IMAD.U32 R88, RZ, RZ, UR4 ;  /* 0x00000004ff587e24 */ /* 0x000fce000f8e00ff */
.L_x_12:
[----:B------:R-:W-:Y:S02]  /*0fe0*/  ULDC.64 UR4, c[0x0][0x5a0] ;  /* 0x0001680000047ab9 */ /* 0x000fe40000000a00 */
[----:B------:R-:W-:-:S04]  /*0ff0*/  ISETP.NE.U32.AND P0, PT, RZ, UR4, PT ;  /* 0x00000004ff007c0c */ /* 0x000fc8000bf05070 */
[----:B------:R-:W-:-:S13]  /*1000*/  ISETP.NE.AND.EX P0, PT, RZ, UR5, PT, P0 ;  /* 0x00000005ff007c0c */ /* 0x000fda000bf05300 */
[----:B------:R-:W-:Y:S05]  /*1010*/  @!P0 BRA `(.L_x_14) ;  /* 0x00000000001c8947 */ /* 0x000fea0003800000 */
[----:B0-----:R-:W0:Y:S02]  /*1020*/  LDC.64 R4, c[0x0][0x5a0] ;  /* 0x00016800ff047b82 */ /* 0x001e240000000a00 */
[----:B0-----:R-:W2:Y:S02]  /*1030*/  LDG.E.64 R4, desc[UR36][R4.64] ;  /* 0x0000002404047981 */ /* 0x001ea4000c1e1b00 */
[----:B--2---:R-:W-:-:S04]  /*1040*/  ISETP.NE.U32.AND P0, PT, R4, RZ, PT ;  /* 0x000000ff0400720c */ /* 0x004fc80003f05070 */
[----:B------:R-:W-:-:S13]  /*1050*/  ISETP.NE.AND.EX P0, PT, R5, RZ, PT, P0 ;  /* 0x000000ff0500720c */ /* 0x000fda0003f05300 */
[----:B------:R-:W-:Y:S05]  /*1060*/  @!P0 BRA `(.L_x_14) ;  /* 0x0000000000088947 */ /* 0x000fea0003800000 */
[----:B-1----:R0:W5:Y:S01]  /*1070*/  LD.E R89, desc[UR36][R4.64] ;  /* 0x0000002404597980 */ /* 0x002162000c101900 */
[----:B------:R-:W-:Y:S05]  /*1080*/  BRA `(.L_x_15) ;  /* 0x0000000000247947 */ /* 0x000fea0003800000 */
.L_x_14:
[----:B------:R-:W-:Y:S02]  /*1090*/  ULDC.64 UR4, c[0x0][0x590] ;  /* 0x0001640000047ab9 */ /* 0x000fe40000000a00 */
[----:B------:R-:W-:-:S04]  /*10a0*/  ISETP.NE.U32.AND P0, PT, RZ, UR4, PT ;  /* 0x00000004ff007c0c */ /* 0x000fc8000bf05070 */
[----:B------:R-:W-:-:S13]  /*10b0*/  ISETP.NE.AND.EX P0, PT, RZ, UR5, PT, P0 ;  /* 0x00000005ff007c0c */ /* 0x000fda000bf05300 */
[----:B------:R-:W-:Y:S05]  /*10c0*/  @!P0 BRA `(.L_x_16) ;  /* 0x00000000000c8947 */ /* 0x000fea0003800000 */
[----:B0-----:R-:W1:Y:S02]  /*10d0*/  LDC.64 R4, c[0x0][0x590] ;  /* 0x00016400ff047b82 */ /* 0x001e640000000a00 */
[----:B-1----:R1:W5:Y:S01]  /*10e0*/  LDG.E R89, desc[UR36][R4.64] ;  /* 0x0000002404597981 */ /* 0x002362000c1e1900 */
[----:B------:R-:W-:Y:S05]  /*10f0*/  BRA `(.L_x_15) ;  /* 0x0000000000087947 */ /* 0x000fea0003800000 */
.L_x_16:
[----:B------:R-:W-:Y:S02]  /*1100*/  ULDC UR4, c[0x0][0x584] ;  /* 0x0001610000047ab9 */ /* 0x000fe40000000800 */
[----:B-1----:R-:W-:-:S07]  /*1110*/  IMAD.U32 R89, RZ, RZ, UR4 ;  /* 0x00000004ff597e24 */ /* 0x002fce000f8e00ff */
.L_x_15:
[----:B------:R-:W-:-:S13]  /*1120*/  LOP3.LUT P0, RZ, R0, 0xff, RZ, 0xc0, !PT ;  /* 0x000000ff00ff7812 */ /* 0x000fda000780c0ff */
[----:B------:R-:W-:Y:S05]  /*1130*/  @!P0 EXIT ;  /* 0x000000000000894d */ /* 0x000fea0003800000 */
[----:B------:R-:W-:Y:S01]  /*1140*/  ULDC UR4, c[0x0][0x28c] ;  /* 0x0000a30000047ab9 */ /* 0x000fe20000000800 */
[----:B------:R-:W-:Y:S01]  /*1150*/  LOP3.LUT R105, R19, 0x1, RZ, 0xfc, !PT ;  /* 0x0000000113697812 */ /* 0x000fe200078efcff */
[----:B------:R-:W-:Y:S01]  /*1160*/  UIADD3 UR4, UR4, 0x1f, URZ ;  /* 0x0000001f04047890 */ /* 0x000fe2000fffe03f */
[----:B------:R-:W-:Y:S01]  /*1170*/  UMOV UR38, URZ ;  /* 0x0000003f00267c82 */ /* 0x000fe20008000000 */
[----:B------:R-:W-:Y:S02]  /*1180*/  UMOV UR39, URZ ;  /* 0x0000003f00277c82 */ /* 0x000fe40008000000 */
[----:B------:R-:W-:-:S04]  /*1190*/  USHF.R.S32.HI UR5, URZ, 0x1f, UR4 ;  /* 0x0000001f3f057899 */ /* 0x000fc80008011404 */
[----:B------:R-:W-:-:S04]  /*11a0*/  ULEA.HI UR5, UR5, UR4, URZ, 0x5 ;  /* 0x0000000405057291 */ /* 0x000fc8000f8f283f */
[----:B------:R-:W-:-:S12]  /*11b0*/  USHF.R.S32.HI UR40, URZ, 0x5, UR5 ;  /* 0x000000053f287899 */ /* 0x000fd80008011405 */
.L_x_162:
[----:B------:R-:W-:Y:S01]  /*11c0*/  LOP3.LUT R0, R18, 0x80, RZ, 0xc0, !PT ;  /* 0x0000008012007812 */ /* 0x000fe200078ec0ff */
[----:B------:R-:W2:Y:S01]  /*11d0*/  S2UR UR7, SR_CgaCtaId ;  /* 0x00000000000779c3 */ /* 0x000ea20000008800 */
[----:B------:R-:W-:Y:S02]  /*11e0*/  UMOV UR6, 0x400 ;  /* 0x0000040000067882 */ /* 0x000fe40000000000 */
[----:B------:R-:W-:-:S06]  /*11f0*/  SHF.R.U32.HI R0, RZ, 0x7, R0 ;  /* 0x00000007ff007819 */ /* 0x000fcc0000011600 */
[----:B---3--:R-:W3:Y:S01]  /*1200*/  SHFL.IDX PT, R0, R0, RZ, 0x1f ;  /* 0x00001fff00007589 */ /* 0x008ee200000e0000 */
[----:B--2---:R-:W-:Y:S01]  /*1210*/  ULEA UR6, UR7, UR6, 0x18 ;  /* 0x0000000607067291 */ /* 0x004fe2000f8ec03f */
[----:B---3--:R-:W-:-:S13]  /*1220*/  R2UR UR4, R0 ;  /* 0x00000000000472ca */ /* 0x008fda00000e0000 */
[----:B------:R-:W-:-:S04]  /*1230*/  ULEA.HI UR5, UR4, UR4, URZ, 0x1 ;  /* 0x0000000404057291 */ /* 0x000fc8000f8f083f */
[----:B------:R-:W-:-:S04]  /*1240*/  ULOP3.LUT UR5, UR5, 0x7fffe, URZ, 0xc0, !UPT ;  /* 0x0007fffe05057892 */ /* 0x000fc8000f8ec03f */
[----:B------:R-:W-:-:S03]  /*1250*/  UIADD3 UR5, UR4, -UR5, URZ ;  /* 0x8000000504057290 */ /* 0x000fc6000fffe03f */
[----:B------:R-:W-:Y:S01]  /*1260*/  ULDC UR4, c[0x0][0x28c] ;  /* 0x0000a30000047ab9 */ /* 0x000fe20000000800 */
[----:B------:R-:W-:Y:S01]  /*1270*/  ULEA UR5, UR5, UR6, 0xd ;  /* 0x0000000605057291 */ /* 0x000fe2000f8e683f */
[----:B------:R-:W-:-:S03]  /*1280*/  ISETP.LT.AND P0, PT, RZ, UR4, PT ;  /* 0x00000004ff007c0c */ /* 0x000fc6000bf01270 */
[----:B------:R-:W-:-:S04]  /*1290*/  UIADD3 UR5, UR5, 0x100, URZ ;  /* 0x0000010005057890 */ /* 0x000fc8000fffe03f */
[----:B------:R-:W-:-:S04]  /*12a0*/  USHF.R.U32.HI UR5, URZ, 0x4, UR5 ;  /* 0x000000043f057899 */ /* 0x000fc80008011605 */
[----:B------:R-:W-:Y:S02]  /*12b0*/  ULOP3.LUT UR41, UR5, 0x3fff, URZ, 0xc0, !UPT ;  /* 0x00003fff05297892 */ /* 0x000fe4000f8ec03f */
[----:B01--45:R-:W-:Y:S10]  /*12c0*/  @P0 BRA `(.L_x_17) ;  /* 0x0000000000400947 */ /* 0x033ff40003800000 */
[----:B------:R-:W-:Y:S01]  /*12d0*/  MOV R0, 0x0 ;  /* 0x0000000000007802 */ /* 0x000fe20000000f00 */
[----:B------:R-:W-:Y:S01]  /*12e0*/  ULDC.64 UR4, c[0x4][0x68] ;  /* 0x01001a0000047ab9 */ /* 0x000fe20000000a00 */
[----:B------:R-:W-:Y:S01]  /*12f0*/  ULDC.64 UR6, c[0x4][0x8] ;  /* 0x0100020000067ab9 */ /* 0x000fe20000000a00 */
[----:B01----:R-:W-:Y:S01]  /*1300*/  IMAD.U32 R4, RZ, RZ, UR4 ;  /* 0x00000004ff047e24 */ /* 0x003fe2000f8e00ff */
[----:B------:R0:W1:Y:S01]  /*1310*/  LDC.64 R14, c[0x4][R0] ;  /* 0x01000000000e7b82 */ /* 0x0000620000000a00 */
[----:B------:R-:W-:Y:S01]  /*1320*/  IMAD.U32 R5, RZ, RZ, UR5 ;  /* 0x00000005ff057e24 */ /* 0x000fe2000f8e00ff */
[----:B------:R-:W-:Y:S01]  /*1330*/  ULDC.64 UR4, c[0x4][0x70] ;  /* 0x01001c0000047ab9 */ /* 0x000fe20000000a00 */
[----:B------:R-:W-:Y:S02]  /*1340*/  IMAD.U32 R10, RZ, RZ, UR6 ;  /* 0x00000006ff0a7e24 */ /* 0x000fe4000f8e00ff */
[----:B------:R-:W-:Y:S02]  /*1350*/  IMAD.U32 R6, RZ, RZ, UR4 ;  /* 0x00000004ff067e24 */ /* 0x000fe4000f8e00ff */
[----:B------:R-:W-:-:S02]  /*1360*/  IMAD.U32 R7, RZ, RZ, UR5 ;  /* 0x00000005ff077e24 */ /* 0x000fc4000f8e00ff */
[----:B------:R-:W-:Y:S02]  /*1370*/  IMAD.U32 R11, RZ, RZ, UR7 ;  /* 0x00000007ff0b7e24 */ /* 0x000fe4000f8e00ff */
[----:B------:R-:W-:Y:S02]  /*1380*/  IMAD.MOV.U32 R8, RZ, RZ, 0x1e1 ;  /* 0x000001e1ff087424 */ /* 0x000fe400078e00ff */
[----:B------:R-:W-:Y:S02]  /*1390*/  IMAD.MOV.U32 R12, RZ, RZ, 0x1 ;  /* 0x00000001ff0c7424 */ /* 0x000fe400078e00ff */
[----:B0-----:R-:W-:-:S07]  /*13a0*/  IMAD.MOV.U32 R13, RZ, RZ, RZ ;  /* 0x000000ffff0d7224 */ /* 0x001fce00078e00ff */
[----:B------:R-:W-:-:S07]  /*13b0*/  LEPC R20, `(.L_x_17) ;  /* 0x000000001014794e */ /* 0x000fce0000000000 */
[----:B-1---5:R-:W-:Y:S05]  /*13c0*/  CALL.ABS.NOINC R14 ;  /* 0x000000000e007343 */ /* 0x022fea0003c00000 */
.L_x_17:
[----:B------:R-:W-:-:S13]  /*13d0*/  ISETP.NE.AND P0, PT, R105, 0x3, PT ;  /* 0x000000036900780c */ /* 0x000fda0003f05270 */
[----:B------:R-:W-:Y:S05]  /*13e0*/  @!P0 BRA `(.L_x_18) ;  /* 0x0000000000048947 */ /* 0x000fea0003800000 */
[----:B------:R-:W-:Y:S01]  /*13f0*/  BPT.TRAP 0x1 ;  /* 0x000000040000795c */ /* 0x000fe20000300000 */
.L_x_18:
[----:B------:R-:W2:Y:S01]  /*1400*/  S2UR UR5, SR_CgaCtaId ;  /* 0x00000000000579c3 */ /* 0x000ea20000008800 */
[----:B------:R-:W-:Y:S01]  /*1410*/  UMOV UR4, 0x400 ;  /* 0x0000040000047882 */ /* 0x000fe20000000000 */
[----:B------:R-:W-:Y:S02]  /*1420*/  IMAD.U32 R0, RZ, RZ, UR38 ;  /* 0x00000026ff007e24 */ /* 0x000fe4000f8e00ff */
[----:B------:R-:W-:-:S03]  /*1430*/  IMAD.U32 R3, RZ, RZ, UR39 ;  /* 0x00000027ff037e24 */ /* 0x000fc6000f8e00ff */
[----:B------:R-:W-:Y:S01]  /*1440*/  SHF.L.U32 R0, R0, 0x1f, RZ ;  /* 0x0000001f00007819 */ /* 0x000fe200000006ff */
[----:B--2---:R-:W-:-:S06]  /*1450*/  ULEA UR4, UR5, UR4, 0x18 ;  /* 0x0000000405047291 */ /* 0x004fcc000f8ec03f */
[----:B------:R-:W-:-:S04]  /*1460*/  IMAD.U32 R6, RZ, RZ, UR4 ;  /* 0x00000004ff067e24 */ /* 0x000fc8000f8e00ff */
[----:B------:R-:W-:-:S04]  /*1470*/  IMAD R3, R3, 0x8, R6 ;  /* 0x0000000803037824 */ /* 0x000fc800078e0206 */
[----:B------:R2:W3:Y:S01]  /*1480*/  SYNCS.PHASECHK.TRANS64.TRYWAIT P1, [R3+URZ], R0 ;  /* 0x00000000030075a7 */ /* 0x0004e2000802017f */
[----:B------:R-:W-:Y:S05]  /*1490*/  @!P0 BRA `(.L_x_19) ;  /* 0x0000000000048947 */ /* 0x000fea0003800000 */
[----:B------:R-:W-:Y:S01]  /*14a0*/  BPT.TRAP 0x1 ;  /* 0x000000040000795c */ /* 0x000fe20000300000 */
.L_x_19:
[----:B---3--:R-:W-:Y:S05]  /*14b0*/  @P1 BRA `(.L_x_20) ;  /* 0x0000000000081947 */ /* 0x008fea0003800000 */
[----:B------:R-:W3:Y:S02]  /*14c0*/  SYNCS.PHASECHK.TRANS64.TRYWAIT P1, [R3+URZ], R0 ;  /* 0x00000000030075a7 */ /* 0x000ee4000802017f */
[----:B---3--:R-:W-:Y:S05]  /*14d0*/  @!P1 BRA `(.L_x_21) ;  /* 0x0000007000d09947 */ /* 0x008fea0003800000 */
.L_x_20:
[----:B------:R-:W-:-:S04]  /*14e0*/  UISETP.LT.AND UP0, UPT, UR40, 0x1, UPT ;  /* 0x000000012800788c */ /* 0x000fc8000bf01270 */
[----:B------:R-:W-:-:S06]  /*14f0*/  USEL UR4, UR40, 0x1, UP0 ;  /* 0x0000000128047887 */ /* 0x000fcc0008000000 */
[----:B--23--:R-:W-:Y:S01]  /*1500*/  IMAD.U32 R0, RZ, RZ, UR4 ;  /* 0x00000004ff007e24 */ /* 0x00cfe2000f8e00ff */
[----:B------:R-:W-:Y:S05]  /*1510*/  WARPSYNC.ALL ;  /* 0x0000000000007948 */ /* 0x000fea0003800000 */
[----:B------:R-:W-:-:S04]  /*1520*/  IADD3 R0, -R0, UR40, RZ ;  /* 0x0000002800007c10 */ /* 0x000fc8000fffe1ff */
[----:B------:R-:W-:Y:S02]  /*1530*/  ISETP.GE.AND P1, PT, R0, 0x1, PT ;  /* 0x000000010000780c */ /* 0x000fe40003f26270 */
[----:B------:R-:W-:Y:S01]  /*1540*/  R2UR UR4, R6 ;  /* 0x00000000060472ca */ /* 0x000fe200000e0000 */
[----:B------:R-:W-:Y:S01]  /*1550*/  WARPGROUP.ARRIVE ;  /* 0x00000000000079c5 */ /* 0x000fe20000000000 */
[----:B------:R-:W-:Y:S01]  /*1560*/  UMOV UR9, 0x40000040 ;  /* 0x4000004000097882 */ /* 0x000fe20000000000 */
[----:B------:R-:W-:-:S10]  /*1570*/  UMOV UR11, 0x40000040 ;  /* 0x40000040000b7882 */ /* 0x000fd40000000000 */
[----:B------:R-:W-:-:S04]  /*1580*/  UIADD3 UR4, UR4, 0x28100, URZ ;  /* 0x0002810004047890 */ /* 0x000fc8000fffe03f */
[----:B------:R-:W-:-:S04]  /*1590*/  USHF.R.U32.HI UR4, URZ, 0x4, UR4 ;  /* 0x000000043f047899 */ /* 0x000fc80008011604 */
[----:B------:R-:W-:Y:S02]  /*15a0*/  ULOP3.LUT UR5, UR4, 0x3fff, URZ, 0xc0, !UPT ;  /* 0x00003fff04057892 */ /* 0x000fe4000f8ec03f */
[----:B------:R-:W-:Y:S02]  /*15b0*/  ULOP3.LUT UR4, UR41, 0x10000, URZ, 0xfc, !UPT ;  /* 0x0001000029047892 */ /* 0x000fe4000f8efc3f */
[----:B------:R-:W-:Y:S02]  /*15c0*/  ULOP3.LUT UR5, UR5, 0x10000, URZ, 0xfc, !UPT ;  /* 0x0001000005057892 */ /* 0x000fe4000f8efc3f */
[----:B------:R-:W-:Y:S02]  /*15d0*/  ULEA UR7, UR39, UR4, 0xb ;  /* 0x0000000427077291 */ /* 0x000fe4000f8e583f */
[----:B------:R-:W-:Y:S02]  /*15e0*/  ULEA UR6, UR39, UR5, 0x9 ;  /* 0x0000000527067291 */ /* 0x000fe4000f8e483f */
[----:B------:R-:W-:-:S03]  /*15f0*/  UIADD3 UR12, UR7, 0x400, URZ ;  /* 0x00000400070c7890 */ /* 0x000fc6000fffe03f */
[----:B------:R-:W-:Y:S02]  /*1600*/  UMOV UR8, UR7 ;  /* 0x0000000700087c82 */ /* 0x000fe40008000000 */
[----:B------:R-:W-:Y:S02]  /*1610*/  UMOV UR10, UR6 ;  /* 0x00000006000a7c82 */ /* 0x000fe40008000000 */
[----:B------:R-:W-:Y:S01]  /*1620*/  HGMMA.64x64x8.F32.TF32 R56, gdesc[UR8], RZ, !UPT, gsb0 ;  /* 0x04e00000083879f0 */ /* 0x000fe2000c0028ff */
[----:B------:R-:W-:Y:S01]  /*1630*/  UMOV UR8, UR12 ;  /* 0x0000000c00087c82 */ /* 0x000fe20008000000 */
[----:B------:R-:W-:Y:S01]  /*1640*/  UMOV UR9, 0x40000040 ;  /* 0x4000004000097882 */ /* 0x000fe20000000000 */
[----:B------:R-:W-:Y:S01]  /*1650*/  UIADD3 UR12, UR7, 0x402, URZ ;  /* 0x00000402070c7890 */ /* 0x000fe2000fffe03f */
[----:B------:R-:W-:Y:S02]  /*1660*/  WARPGROUP.DEPBAR.LE gsb0, 0x0 ;  /* 0x00008000000079c5 */ /* 0x000fe40000010000 */
[----:B------:R-:W-:-:S06]  /*1670*/  WARPGROUP.ARRIVE ;  /* 0x00000000000079c5 */ /* 0x000fcc0000000000 */
[----:B------:R-:W-:Y:S01]  /*1680*/  HGMMA.64x64x8.F32.TF32 R24, gdesc[UR8], RZ, !UPT, gsb0 ;  /* 0x04e00000081879f0 */ /* 0x000fe2000c0028ff */
[----:B------:R-:W-:Y:S02]  /*1690*/  UIADD3 UR8, UR7, 0x2, URZ ;  /* 0x0000000207087890 */ /* 0x000fe4000fffe03f */
[----:B------:R-:W-:Y:S01]  /*16a0*/  UIADD3 UR10, UR6, 0x2, URZ ;  /* 0x00000002060a7890 */ /* 0x000fe2000fffe03f */
[----:B------:R-:W-:Y:S01]  /*16b0*/  UMOV UR9, 0x40000040 ;  /* 0x4000004000097882 */ /* 0x000fe20000000000 */
[----:B------:R-:W-:Y:S01]  /*16c0*/  UMOV UR11, 0x40000040 ;  /* 0x40000040000b7882 */ /* 0x000fe20000000000 */
[----:B------:R-:W-:Y:S02]  /*16d0*/  WARPGROUP.DEPBAR.LE gsb0, 0x0 ;  /* 0x00008000000079c5 */ /* 0x000fe40000010000 */
[----:B------:R-:W-:-:S06]  /*16e0*/  WARPGROUP.ARRIVE ;  /* 0x00000000000079c5 */ /* 0x000fcc0000000000 */
[----:B------:R-:W-:Y:S01]  /*16f0*/  HGMMA.64x64x8.F32.TF32 R56, gdesc[UR8], R56, gsb0 ;  /* 0x04e00000083879f0 */ /* 0x000fe20008002838 */
[----:B------:R-:W-:Y:S01]  /*1700*/  UMOV UR8, UR12 ;  /* 0x0000000c00087c82 */ /* 0x000fe20008000000 */
[----:B------:R-:W-:Y:S01]  /*1710*/  UMOV UR9, 0x40000040 ;  /* 0x4000004000097882 */ /* 0x000fe20000000000 */
[----:B------:R-:W-:Y:S01]  /*1720*/  UIADD3 UR12, UR7, 0x404, URZ ;  /* 0x00000404070c7890 */ /* 0x000fe2000fffe03f */
[----:B------:R-:W-:Y:S02]  /*1730*/  WARPGROUP.DEPBAR.LE gsb0, 0x0 ;  /* 0x00008000000079c5 */ /* 0x000fe40000010000 */
[----:B------:R-:W-:-:S06]  /*1740*/  WARPGROUP.ARRIVE ;  /* 0x00000000000079c5 */ /* 0x000fcc0000000000 */
[----:B------:R-:W-:Y:S01]  /*1750*/  HGMMA.64x64x8.F32.TF32 R24, gdesc[UR8], R24, gsb0 ;  /* 0x04e00000081879f0 */ /* 0x000fe20008002818 */
        /* <DEDUP_REMOVED lines=9> */
[----:B------:R-:W-:Y:S02]  /*17f0*/  WARPGROUP.DEPBAR.LE gsb0, 0x0 ;  /* 0x00008000000079c5 */ /* 0x000fe40000010000 */
[----:B------:R-:W-:-:S06]  /*1800*/  WARPGROUP.ARRIVE ;  /* 0x00000000000079c5 */ /* 0x000fcc0000000000 */
[----:B------:R-:W-:Y:S01]  /*1810*/  HGMMA.64x64x8.F32.TF32 R24, gdesc[UR8], R24, gsb0 ;  /* 0x04e00000081879f0 */ /* 0x000fe20008002818 */
[----:B------:R-:W-:Y:S02]  /*1820*/  UIADD3 UR8, UR7, 0x6, URZ ;  /* 0x0000000607087890 */ /* 0x000fe4000fffe03f */
[----:B------:R-:W-:Y:S01]  /*1830*/  UIADD3 UR10, UR6, 0x6, URZ ;  /* 0x00000006060a7890 */ /* 0x000fe2000fffe03f */
[----:B------:R-:W-:Y:S01]  /*1840*/  UMOV UR9, 0x40000040 ;  /* 0x4000004000097882 */ /* 0x000fe20000000000 */
[----:B------:R-:W-:Y:S01]  /*1850*/  UMOV UR11, 0x40000040 ;  /* 0x40000040000b7882 */ /* 0x000fe20000000000 */
[----:B------:R-:W-:Y:S01]  /*1860*/  UIADD3 UR7, UR7, 0x406, URZ ;  /* 0x0000040607077890 */ /* 0x000fe2000fffe03f */
[----:B------:R-:W-:Y:S02]  /*1870*/  WARPGROUP.DEPBAR.LE gsb0, 0x0 ;  /* 0x00008000000079c5 */ /* 0x000fe40000010000 */
[----:B------:R-:W-:-:S06]  /*1880*/  WARPGROUP.ARRIVE ;  /* 0x00000000000079c5 */ /* 0x000fcc0000000000 */
[----:B------:R-:W-:Y:S01]  /*1890*/  HGMMA.64x64x8.F32.TF32 R56, gdesc[UR8], R56, gsb0 ;  /* 0x04e00000083879f0 */ /* 0x000fe20008002838 */
[----:B------:R-:W-:Y:S01]  /*18a0*/  UMOV UR8, UR7 ;  /* 0x0000000700087c82 */ /* 0x000fe20008000000 */
[----:B------:R-:W-:Y:S01]  /*18b0*/  UMOV UR9, 0x40000040 ;  /* 0x4000004000097882 */ /* 0x000fe20000000000 */
[----:B------:R-:W-:Y:S02]  /*18c0*/  WARPGROUP.DEPBAR.LE gsb0, 0x0 ;  /* 0x00008000000079c5 */ /* 0x000fe40000010000 */
[----:B------:R-:W-:-:S06]  /*18d0*/  WARPGROUP.ARRIVE ;  /* 0x00000000000079c5 */ /* 0x000fcc0000000000 */
[----:B------:R-:W-:Y:S03]  /*18e0*/  HGMMA.64x64x8.F32.TF32 R24, gdesc[UR8], R24, gsb0 ;  /* 0x04e00000081879f0 */ /* 0x000fe60008002818 */
[----:B------:R-:W-:Y:S02]  /*18f0*/  WARPGROUP.DEPBAR.LE gsb0, 0x0 ;  /* 0x00008000000079c5 */ /* 0x000fe40000010000 */
[----:B------:R-:W-:Y:S05]  /*1900*/  @!P1 BRA `(.L_x_22) ;  /* 0x0000000400849947 */ /* 0x000fea0003800000 */
[----:B------:R-:W-:Y:S02]  /*1910*/  UIADD3 UR6, UR39, 0x1, URZ ;  /* 0x0000000127067890 */ /* 0x000fe4000fffe03f */
[----:B------:R-:W-:Y:S02]  /*1920*/  IMAD.U32 R3, RZ, RZ, UR39 ;  /* 0x00000027ff037e24 */ /* 0x000fe4000f8e00ff */
[----:B------:R-:W-:-:S04]  /*1930*/  UISETP.NE.AND UP0, UPT, UR6, 0x5, UPT ;  /* 0x000000050600788c */ /* 0x000fc8000bf05270 */
[----:B------:R-:W-:Y:S02]  /*1940*/  USEL UR7, URZ, 0x1, UP0 ;  /* 0x000000013f077887 */ /* 0x000fe40008000000 */
[----:B------:R-:W-:Y:S02]  /*1950*/  USEL UR6, UR6, URZ, UP0 ;  /* 0x0000003f06067287 */ /* 0x000fe40008000000 */
[----:B------:R-:W-:-:S06]  /*1960*/  ULOP3.LUT UR7, UR38, UR7, URZ, 0x3c, !UPT ;  /* 0x0000000726077292 */ /* 0x000fcc000f8e3c3f */
[----:B------:R-:W-:-:S07]  /*1970*/  IMAD.U32 R7, RZ, RZ, UR7 ;  /* 0x00000007ff077e24 */ /* 0x000fce000f8e00ff */
.L_x_29:
[----:B------:R-:W-:Y:S05]  /*1980*/  @!P0 BRA `(.L_x_23) ;  /* 0x0000000000048947 */ /* 0x000fea0003800000 */
[----:B------:R-:W-:Y:S01]  /*1990*/  BPT.TRAP 0x1 ;  /* 0x000000040000795c */ /* 0x000fe20000300000 */
.L_x_23:
[----:B------:R-:W2:Y:S01]  /*19a0*/  S2UR UR8, SR_CgaCtaId ;  /* 0x00000000000879c3 */ /* 0x000ea20000008800 */
[----:B------:R-:W-:Y:S01]  /*19b0*/  UMOV UR7, 0x400 ;  /* 0x0000040000077882 */ /* 0x000fe20000000000 */
[----:B01----:R-:W-:Y:S01]  /*19c0*/  IMAD.U32 R5, RZ, RZ, UR6 ;  /* 0x00000006ff057e24 */ /* 0x003fe2000f8e00ff */
[----:B------:R-:W-:Y:S01]  /*19d0*/  SHF.L.U32 R4, R7, 0x1f, RZ ;  /* 0x0000001f07047819 */ /* 0x000fe200000006ff */
[----:B--2---:R-:W-:-:S06]  /*19e0*/  ULEA UR7, UR8, UR7, 0x18 ;  /* 0x0000000708077291 */ /* 0x004fcc000f8ec03f */
[----:B------:R-:W-:-:S04]  /*19f0*/  IMAD.U32 R6, RZ, RZ, UR7 ;  /* 0x00000007ff067e24 */ /* 0x000fc8000f8e00ff */
[----:B------:R-:W-:-:S04]  /*1a00*/  IMAD R5, R5, 0x8, R6 ;  /* 0x0000000805057824 */ /* 0x000fc800078e0206 */
[----:B------:R0:W1:Y:S01]  /*1a10*/  SYNCS.PHASECHK.TRANS64.TRYWAIT P1, [R5+URZ], R4 ;  /* 0x00000004050075a7 */ /* 0x000062000802017f */
[----:B------:R-:W-:Y:S05]  /*1a20*/  @!P0 BRA `(.L_x_24) ;  /* 0x0000000000048947 */ /* 0x000fea0003800000 */
[----:B------:R-:W-:Y:S01]  /*1a30*/  BPT.TRAP 0x1 ;  /* 0x000000040000795c */ /* 0x000fe20000300000 */
.L_x_24:
[----:B-1----:R-:W-:Y:S05]  /*1a40*/  @P1 BRA `(.L_x_25) ;  /* 0x0000000000081947 */ /* 0x002fea0003800000 */
[----:B------:R-:W1:Y:S02]  /*1a50*/  SYNCS.PHASECHK.TRANS64.TRYWAIT P1, [R5+URZ], R4 ;  /* 0x00000004050075a7 */ /* 0x000e64000802017f */
[----:B-1----:R-:W-:Y:S05]  /*1a60*/  @!P1 BRA `(.L_x_26) ;  /* 0x0000006c00809947 */ /* 0x002fea0003800000 */
.L_x_25:
[----:B------:R-:W-:Y:S01]  /*1a70*/  ULEA UR7, UR6, UR5, 0x9 ;  /* 0x0000000506077291 */ /* 0x000fe2000f8e483f */
[----:B------:R-:W-:Y:S01]  /*1a80*/  WARPGROUP.ARRIVE ;  /* 0x00000000000079c5 */ /* 0x000fe20000000000 */
[----:B------:R-:W-:Y:S01]  /*1a90*/  ULEA UR12, UR6, UR4, 0xb ;  /* 0x00000004060c7291 */ /* 0x000fe2000f8e583f */
[----:B------:R-:W-:Y:S01]  /*1aa0*/  UMOV UR11, 0x40000040 ;  /* 0x40000040000b7882 */ /* 0x000fe20000000000 */
[----:B------:R-:W-:Y:S02]  /*1ab0*/  UMOV UR9, 0x40000040 ;  /* 0x4000004000097882 */ /* 0x000fe40000000000 */
[----:B------:R-:W-:Y:S01]  /*1ac0*/  UIADD3 UR13, UR12, 0x400, URZ ;  /* 0x000004000c0d7890 */ /* 0x000fe2000fffe03f */
[----:B------:R-:W-:Y:S02]  /*1ad0*/  UMOV UR10, UR7 ;  /* 0x00000007000a7c82 */ /* 0x000fe40008000000 */
[----:B------:R-:W-:Y:S02]  /*1ae0*/  UMOV UR8, UR12 ;  /* 0x0000000c00087c82 */ /* 0x000fe40008000000 */
[----:B------:R-:W-:Y:S01]  /*1af0*/  HGMMA.64x64x8.F32.TF32 R56, gdesc[UR8], R56, gsb0 ;  /* 0x04e00000083879f0 */ /* 0x000fe20008002838 */
[----:B------:R-:W-:Y:S01]  /*1b00*/  UMOV UR9, 0x40000040 ;  /* 0x4000004000097882 */ /* 0x000fe20000000000 */
[----:B------:R-:W-:Y:S01]  /*1b10*/  UMOV UR8, UR13 ;  /* 0x0000000d00087c82 */ /* 0x000fe20008000000 */
[----:B------:R-:W-:Y:S01]  /*1b20*/  UIADD3 UR13, UR12, 0x402, URZ ;  /* 0x000004020c0d7890 */ /* 0x000fe2000fffe03f */
[----:B------:R-:W-:-:S02]  /*1b30*/  WARPGROUP.DEPBAR.LE gsb0, 0x0 ;  /* 0x00008000000079c5 */ /* 0x000fc40000010000 */
        /* <DEDUP_REMOVED lines=42> */
[----:B------:R-:W-:Y:S01]  /*1de0*/  BPT.TRAP 0x1 ;  /* 0x000000040000795c */ /* 0x000fe20000300000 */
.L_x_27:
[----:B------:R-:W-:-:S13]  /*1df0*/  ISETP.NE.AND P1, PT, R104, RZ, PT ;  /* 0x000000ff6800720c */ /* 0x000fda0003f25270 */
[----:B01----:R-:W-:-:S04]  /*1e00*/  @P1 IMAD R4, R3, 0x8, R6 ;  /* 0x0000000803041824 */ /* 0x003fc800078e0206 */
[----:B------:R-:W-:-:S05]  /*1e10*/  @P1 VIADD R5, R4, 0x28 ;  /* 0x0000002804051836 */ /* 0x000fca0000000000 */
[----:B------:R-:W-:-:S04]  /*1e20*/  @P1 PRMT R5, R22, 0x654, R5 ;  /* 0x0000065416051816 */ /* 0x000fc80000000005 */
[----:B------:R0:W-:Y:S01]  /*1e30*/  @P1 SYNCS.ARRIVE.TRANS64.RED.A1T0 RZ, [R5+URZ], RZ ;  /* 0x000000ff05ff19a7 */ /* 0x0001e2000810043f */
[----:B------:R-:W-:-:S13]  /*1e40*/  ISETP.GT.U32.AND P1, PT, R19, 0x1, PT ;  /* 0x000000011300780c */ /* 0x000fda0003f24070 */
[----:B0-----:R-:W-:Y:S05]  /*1e50*/  @P1 BRA `(.L_x_28) ;  /* 0x0000000000041947 */ /* 0x001fea0003800000 */
[----:B------:R-:W-:Y:S01]  /*1e60*/  BPT.TRAP 0x1 ;  /* 0x000000040000795c */ /* 0x000fe20000300000 */
.L_x_28:
[----:B------:R-:W-:Y:S01]  /*1e70*/  UIADD3 UR6, UR6, 0x1, URZ ;  /* 0x0000000106067890 */ /* 0x000fe2000fffe03f */
[C---:B------:R-:W-:Y:S01]  /*1e80*/  ISETP.GT.AND P2, PT, R0.reuse, 0x1, PT ;  /* 0x000000010000780c */ /* 0x040fe20003f44270 */
[----:B------:R-:W-:Y:S02]  /*1e90*/  VIADD R3, R3, 0x1 ;  /* 0x0000000103037836 */ /* 0x000fe40000000000 */
[----:B------:R-:W-:Y:S01]  /*1ea0*/  UISETP.NE.AND UP0, UPT, UR6, 0x5, UPT ;  /* 0x000000050600788c */ /* 0x000fe2000bf05270 */
[----:B------:R-:W-:Y:S02]  /*1eb0*/  VIADD R0, R0, 0xffffffff ;  /* 0xffffffff00007836 */ /* 0x000fe40000000000 */
[C---:B------:R-:W-:Y:S01]  /*1ec0*/  ISETP.NE.AND P1, PT, R3.reuse, 0x5, PT ;  /* 0x000000050300780c */ /* 0x040fe20003f25270 */
[----:B------:R-:W-:Y:S02]  /*1ed0*/  USEL UR7, URZ, 0x1, UP0 ;  /* 0x000000013f077887 */ /* 0x000fe40008000000 */
[----:B------:R-:W-:Y:S01]  /*1ee0*/  USEL UR6, UR6, URZ, UP0 ;  /* 0x0000003f06067287 */ /* 0x000fe20008000000 */
[----:B------:R-:W-:-:S03]  /*1ef0*/  SEL R3, R3, RZ, P1 ;  /* 0x000000ff03037207 */ /* 0x000fc60000800000 */
[----:B------:R-:W-:Y:S01]  /*1f00*/  LOP3.LUT R7, R7, UR7, RZ, 0x3c, !PT ;  /* 0x0000000707077c12 */ /* 0x000fe2000f8e3cff */
[----:B------:R-:W-:Y:S07]  /*1f10*/  @P2 BRA `(.L_x_29) ;  /* 0xfffffff800982947 */ /* 0x000fee000383ffff */
.L_x_22:
[----:B------:R-:W2:Y:S02]  /*1f20*/  LDC R0, c[0x0][0x28c] ;  /* 0x0000a300ff007b82 */ /* 0x000ea40000000800 */
[----:B--2---:R-:W-:-:S13]  /*1f30*/  ISETP.GE.AND P1, PT, R0, 0x1, PT ;  /* 0x000000010000780c */ /* 0x004fda0003f26270 */
[----:B------:R-:W-:Y:S05]  /*1f40*/  @!P1 BRA `(.L_x_30) ;  /* 0x0000000000509947 */ /* 0x000fea0003800000 */
[----:B------:R-:W-:Y:S05]  /*1f50*/  @!P0 BRA `(.L_x_31) ;  /* 0x0000000000048947 */ /* 0x000fea0003800000 */
[----:B------:R-:W-:Y:S01]  /*1f60*/  BPT.TRAP 0x1 ;  /* 0x000000040000795c */ /* 0x000fe20000300000 */
.L_x_31:
[----:B------:R-:W-:Y:S01]  /*1f70*/  ISETP.NE.AND P1, PT, R104, RZ, PT ;  /* 0x000000ff6800720c */ /* 0x000fe20003f25270 */
[----:B------:R-:W-:Y:S01]  /*1f80*/  BSSY B0, `(.L_x_32) ;  /* 0x000000e000007945 */ /* 0x000fe20003800000 */
[----:B------:R-:W-:-:S11]  /*1f90*/  ISETP.GT.U32.AND P0, PT, R19, 0x1, PT ;  /* 0x000000011300780c */ /* 0x000fd60003f04070 */
[----:B------:R-:W-:Y:S05]  /*1fa0*/  @!P1 BRA `(.L_x_33) ;  /* 0x00000000002c9947 */ /* 0x000fea0003800000 */
[----:B------:R-:W-:-:S04]  /*1fb0*/  UISETP.LT.AND UP0, UPT, UR40, 0x1, UPT ;  /* 0x000000012800788c */ /* 0x000fc8000bf01270 */
[----:B------:R-:W-:-:S04]  /*1fc0*/  USEL UR6, UR40, 0x1, UP0 ;  /* 0x0000000128067887 */ /* 0x000fc80008000000 */
[----:B------:R-:W-:-:S04]  /*1fd0*/  UIADD3 UR6, UR39, UR40, -UR6 ;  /* 0x0000002827067290 */ /* 0x000fc8000fffe806 */
[----:B------:R-:W-:-:S04]  /*1fe0*/  UIMAD.WIDE.U32 UR4, UR6, -0x33333333, URZ ;  /* 0xcccccccd060478a5 */ /* 0x000fc8000f8e003f */
[----:B------:R-:W-:-:S04]  /*1ff0*/  USHF.R.U32.HI UR4, URZ, 0x2, UR5 ;  /* 0x000000023f047899 */ /* 0x000fc80008011605 */
[----:B------:R-:W-:-:S06]  /*2000*/  UIMAD UR6, UR4, -0x5, UR6 ;  /* 0xfffffffb040678a4 */ /* 0x000fcc000f8e0206 */
[----:B------:R-:W-:-:S04]  /*2010*/  IMAD.U32 R3, RZ, RZ, UR6 ;  /* 0x00000006ff037e24 */ /* 0x000fc8000f8e00ff */
[----:B------:R-:W-:-:S04]  /*2020*/  IMAD R0, R3, 0x8, R6 ;  /* 0x0000000803007824 */ /* 0x000fc800078e0206 */
[----:B------:R-:W-:-:S05]  /*2030*/  VIADD R3, R0, 0x28 ;  /* 0x0000002800037836 */ /* 0x000fca0000000000 */
[----:B------:R-:W-:-:S04]  /*2040*/  PRMT R3, R22, 0x654, R3 ;  /* 0x0000065416037816 */ /* 0x000fc80000000003 */
[----:B------:R2:W-:Y:S03]  /*2050*/  SYNCS.ARRIVE.TRANS64.RED.A1T0 RZ, [R3+URZ], RZ ;  /* 0x000000ff03ff79a7 */ /* 0x0005e6000810043f */
.L_x_33:
[----:B------:R-:W-:Y:S05]  /*2060*/  BSYNC B0 ;  /* 0x0000000000007941 */ /* 0x000fea0003800000 */
.L_x_32:
[----:B------:R-:W-:Y:S05]  /*2070*/  @P0 BRA `(.L_x_30) ;  /* 0x0000000000040947 */ /* 0x000fea0003800000 */
[----:B------:R-:W-:Y:S01]  /*2080*/  BPT.TRAP 0x1 ;  /* 0x000000040000795c */ /* 0x000fe20000300000 */
.L_x_30:
[----:B------:R-:W3:Y:S01]  /*2090*/  LDC R6, c[0x0][0x288] ;  /* 0x0000a200ff067b82 */ /* 0x000ee20000000800 */
[--C-:B------:R-:W-:Y:S01]  /*20a0*/  SHF.R.U32.HI R0, RZ, 0x2, R18.reuse ;  /* 0x00000002ff007819 */ /* 0x100fe20000011612 */
[----:B------:R-:W-:Y:S01]  /*20b0*/  IMAD.SHL.U32 R9, R90, 0x40, RZ ;  /* 0x000000405a097824 */ /* 0x000fe200078e00ff */
[----:B01----:R-:W-:Y:S01]  /*20c0*/  SHF.R.U32.HI R5, RZ, 0x7, R18 ;  /* 0x00000007ff057819 */ /* 0x003fe20000011612 */
[----:B------:R-:W-:Y:S01]  /*20d0*/  UIADD3 UR39, UR40, UR39, URZ ;  /* 0x0000002728277290 */ /* 0x000fe2000fffe03f */
[----:B--2---:R-:W-:Y:S01]  /*20e0*/  LOP3.LUT R3, R0, 0x7, RZ, 0xc0, !PT ;  /* 0x0000000700037812 */ /* 0x004fe200078ec0ff */
[C---:B------:R-:W-:Y:S01]  /*20f0*/  IMAD.SHL.U32 R90, R18.reuse, 0x2, RZ ;  /* 0x00000002125a7824 */ /* 0x040fe200078e00ff */
[----:B------:R-:W-:Y:S01]  /*2100*/  LOP3.LUT R0, R5, 0x1, RZ, 0xc0, !PT ;  /* 0x0000000105007812 */ /* 0x000fe200078ec0ff */
[----:B------:R-:W-:Y:S01]  /*2110*/  UISETP.GT.U32.AND UP0, UPT, UR39, 0x4, UPT ;  /* 0x000000042700788c */ /* 0x000fe2000bf04070 */
[C---:B------:R-:W-:Y:S01]  /*2120*/  LOP3.LUT R4, R18.reuse, 0x60, RZ, 0xc0, !PT ;  /* 0x0000006012047812 */ /* 0x040fe200078ec0ff */
[----:B------:R-:W-:Y:S01]  /*2130*/  ULDC UR7, c[0x0][0x284] ;  /* 0x0000a10000077ab9 */ /* 0x000fe20000000800 */
[----:B------:R-:W-:Y:S01]  /*2140*/  LOP3.LUT R5, R18, 0x3, RZ, 0xc0, !PT ;  /* 0x0000000312057812 */ /* 0x000fe200078ec0ff */
[----:B------:R-:W-:Y:S01]  /*2150*/  IMAD.SHL.U32 R8, R0, 0x40, RZ ;  /* 0x0000004000087824 */ /* 0x000fe200078e00ff */
[----:B------:R-:W-:Y:S01]  /*2160*/  SHF.R.U32.HI R4, RZ, 0x1, R4 ;  /* 0x00000001ff047819 */ /* 0x000fe20000011604 */
[----:B------:R-:W-:Y:S01]  /*2170*/  UISETP.LT.U32.AND UP0, UPT, UR40, 0x5, UP0 ;  /* 0x000000052800788c */ /* 0x000fe20008701070 */
[----:B------:R-:W-:Y:S01]  /*2180*/  SHF.R.S32.HI R21, RZ, 0x1f, R23 ;  /* 0x0000001fff157819 */ /* 0x000fe20000011417 */
[----:B------:R-:W-:Y:S01]  /*2190*/  UISETP.GE.U32.AND UP1, UPT, UR40, 0x5, UPT ;  /* 0x000000052800788c */ /* 0x000fe2000bf26070 */
[--C-:B------:R-:W-:Y:S01]  /*21a0*/  IADD3 R7, RZ, -R4, -R3.reuse ;  /* 0x80000004ff077210 */ /* 0x100fe20007ffe803 */
[----:B------:R-:W-:Y:S01]  /*21b0*/  ULDC.64 UR8, c[0x0][0x5d0] ;  /* 0x0001740000087ab9 */ /* 0x000fe20000000a00 */
[----:B------:R-:W-:Y:S01]  /*21c0*/  LOP3.LUT R3, R8, 0x40, R3, 0xe2, !PT ;  /* 0x0000004008037812 */ /* 0x000fe200078ee203 */
[----:B------:R-:W-:Y:S01]  /*21d0*/  UIMAD.WIDE.U32 UR4, UR39, -0x33333333, URZ ;  /* 0xcccccccd270478a5 */ /* 0x000fe2000f8e003f */
[C---:B------:R-:W-:Y:S01]  /*21e0*/  LOP3.LUT R90, R9.reuse, 0x6, R90, 0xf8, !PT ;  /* 0x00000006095a7812 */ /* 0x040fe200078ef85a */
[----:B------:R-:W-:Y:S01]  /*21f0*/  USEL UR6, URZ, 0x1, !UP0 ;  /* 0x000000013f067887 */ /* 0x000fe2000c000000 */
[C---:B------:R-:W-:Y:S01]  /*2200*/  IMAD.WIDE R14, R92.reuse, 0x100, RZ ;  /* 0x000001005c0e7825 */ /* 0x040fe200078e02ff */
[----:B---3--:R-:W-:Y:S01]  /*2210*/  ISETP.GE.AND P0, PT, R9, R6, PT ;  /* 0x000000060900720c */ /* 0x008fe20003f06270 */
[----:B------:R-:W-:Y:S01]  /*2220*/  USHF.R.U32.HI UR4, URZ, 0x2, UR5 ;  /* 0x000000023f047899 */ /* 0x000fe20008011605 */
[----:B------:R-:W-:Y:S01]  /*2230*/  SHF.R.S32.HI R91, RZ, 0x1f, R90 ;  /* 0x0000001fff5b7819 */ /* 0x000fe2000001145a */
[----:B------:R-:W-:Y:S01]  /*2240*/  IMAD R8, R5, -0x2, R6 ;  /* 0xfffffffe05087824 */ /* 0x000fe200078e0206 */
[----:B------:R-:W-:Y:S01]  /*2250*/  ULOP3.LUT UR38, UR38, UR6, URZ, 0x3c, !UPT ;  /* 0x0000000626267292 */ /* 0x000fe2000f8e3c3f */
[----:B------:R-:W-:Y:S01]  /*2260*/  IMAD.SHL.U32 R5, R92, 0x100, RZ ;  /* 0x000001005c057824 */ /* 0x000fe200078e00ff */
[----:B------:R-:W-:Y:S01]  /*2270*/  LOP3.LUT R115, R14, R3, R4, 0xfe, !PT ;  /* 0x000000030e737212 */ /* 0x000fe200078efe04 */
[----:B------:R-:W-:Y:S01]  /*2280*/  IMAD R6, R21, UR8, RZ ;  /* 0x0000000815067c24 */ /* 0x000fe2000f8e02ff */
[----:B------:R-:W-:Y:S01]  /*2290*/  UIMAD UR39, UR4, -0x5, UR39 ;  /* 0xfffffffb042778a4 */ /* 0x000fe2000f8e0227 */
[----:B------:R-:W-:Y:S01]  /*22a0*/  IMAD R0, R0, -0x40, R7 ;  /* 0xffffffc000007824 */ /* 0x000fe200078e0207 */
[----:B------:R-:W-:Y:S01]  /*22b0*/  ISETP.GE.OR P0, PT, R5, UR7, P0 ;  /* 0x0000000705007c0c */ /* 0x000fe20008706670 */
[C---:B------:R-:W-:Y:S01]  /*22c0*/  IMAD R11, R23.reuse, UR9, R6 ;  /* 0x00000009170b7c24 */ /* 0x040fe2000f8e0206 */
[----:B------:R-:W-:Y:S01]  /*22d0*/  @UP1 ULOP3.LUT UR38, UR38, 0x1, UR4, 0x78, !UPT ;  /* 0x0000000126261892 */ /* 0x000fe2000f8e7804 */
[----:B------:R-:W-:Y:S01]  /*22e0*/  IMAD.WIDE.U32 R6, R23, UR8, R90 ;  /* 0x0000000817067c25 */ /* 0x000fe2000f8e005a */
[----:B------:R-:W-:-:S03]  /*22f0*/  IADD3 R3, -R5, UR7, R0 ;  /* 0x0000000705037c10 */ /* 0x000fc6000fffe100 */
[----:B------:R-:W-:Y:S02]  /*2300*/  IMAD.IADD R7, R7, 0x1, R11 ;  /* 0x0000000107077824 */ /* 0x000fe400078e020b */
[----:B------:R-:W-:Y:S02]  /*2310*/  IMAD.IADD R4, R8, 0x1, -R9 ;  /* 0x0000000108047824 */ /* 0x000fe400078e0a09 */
[----:B------:R-:W-:Y:S02]  /*2320*/  IMAD.MOV.U32 R0, RZ, RZ, -0x1 ;  /* 0xffffffffff007424 */ /* 0x000fe400078e00ff */
[----:B------:R-:W-:Y:S05]  /*2330*/  @P0 BRA `(.L_x_34) ;  /* 0x0000004800080947 */ /* 0x000fea0003800000 */
[----:B------:R-:W0:Y:S01]  /*2340*/  LDC.64 R112, c[0x0][0x5c8] ;  /* 0x00017200ff707b82 */ /* 0x000e220000000a00 */
[----:B-----5:R-:W-:Y:S01]  /*2350*/  FSETP.NEU.AND P1, PT, R89, RZ, PT ;  /* 0x000000ff5900720b */ /* 0x020fe20003f2d000 */
[----:B------:R-:W-:Y:S01]  /*2360*/  BSSY B0, `(.L_x_34) ;  /* 0x000047f000007945 */ /* 0x000fe20003800000 */
[----:B------:R-:W-:-:S04]  /*2370*/  ISETP.GT.AND P5, PT, R4, RZ, PT ;  /* 0x000000ff0400720c */ /* 0x000fc80003fa4270 */
[----:B------:R-:W-:Y:S01]  /*2380*/  ISETP.GT.AND P0, PT, R3, RZ, P5 ;  /* 0x000000ff0300720c */ /* 0x000fe20002f04270 */
[-C--:B0-----:R-:W-:Y:S02]  /*2390*/  IMAD R8, R15, R112.reuse, RZ ;  /* 0x000000700f087224 */ /* 0x081fe400078e02ff */
[----:B------:R-:W-:-:S04]  /*23a0*/  IMAD.WIDE.U32 R12, R115, R112, R6 ;  /* 0x00000070730c7225 */ /* 0x000fc800078e0006 */
[----:B------:R-:W-:-:S04]  /*23b0*/  IMAD R5, R115, R113, R8 ;  /* 0x0000007173057224 */ /* 0x000fc800078e0208 */
[----:B------:R-:W-:Y:S01]  /*23c0*/  IMAD.IADD R11, R13, 0x1, R5 ;  /* 0x000000010d0b7824 */ /* 0x000fe200078e0205 */
[----:B------:R-:W-:Y:S06]  /*23d0*/  @!P1 BRA `(.L_x_35) ;  /* 0x00000030008c9947 */ /* 0x000fec0003800000 */
[----:B------:R-:W0:Y:S01]  /*23e0*/  LDC.64 R92, c[0x0][0x5b8] ;  /* 0x00016e00ff5c7b82 */ /* 0x000e220000000a00 */
[----:B------:R-:W-:-:S07]  /*23f0*/  ULDC.64 UR4, c[0x0][0x5c0] ;  /* 0x0001700000047ab9 */ /* 0x000fce0000000a00 */
[----:B------:R-:W1:Y:S08]  /*2400*/  LDC.64 R100, c[0x0][0x5b0] ;  /* 0x00016c00ff647b82 */ /* 0x000e700000000a00 */
[----:B------:R-:W2:Y:S01]  /*2410*/  LDC.64 R94, c[0x0][0x5a8] ;  /* 0x00016a00ff5e7b82 */ /* 0x000ea20000000a00 */
[-C--:B0-----:R-:W-:Y:S02]  /*2420*/  IMAD R6, R21, R92.reuse, RZ ;  /* 0x0000005c15067224 */ /* 0x081fe400078e02ff */
[----:B------:R-:W-:-:S04]  /*2430*/  IMAD.WIDE.U32 R98, R23, R92, R90 ;  /* 0x0000005c17627225 */ /* 0x000fc800078e005a */
[----:B------:R-:W-:Y:S02]  /*2440*/  IMAD R111, R23, R93, R6 ;  /* 0x0000005d176f7224 */ /* 0x000fe400078e0206 */
[-C--:B-1----:R-:W-:Y:S02]  /*2450*/  IMAD R6, R15, R100.reuse, RZ ;  /* 0x000000640f067224 */ /* 0x082fe400078e02ff */
[----:B------:R-:W-:Y:S02]  /*2460*/  IMAD.IADD R97, R99, 0x1, R111 ;  /* 0x0000000163617824 */ /* 0x000fe400078e026f */
[----:B------:R-:W-:Y:S02]  /*2470*/  IMAD.MOV.U32 R96, RZ, RZ, R98 ;  /* 0x000000ffff607224 */ /* 0x000fe400078e0062 */
[C---:B------:R-:W-:Y:S02]  /*2480*/  IMAD R21, R115.reuse, R101, R6 ;  /* 0x0000006573157224 */ /* 0x040fe400078e0206 */
[----:B------:R-:W-:-:S04]  /*2490*/  IMAD.WIDE.U32 R6, R115, R100, R96 ;  /* 0x0000006473067225 */ /* 0x000fc800078e0060 */
[----:B------:R-:W-:Y:S01]  /*24a0*/  IMAD.IADD R5, R7, 0x1, R21 ;  /* 0x0000000107057824 */ /* 0x000fe200078e0215 */
[----:B--2---:R-:W-:-:S04]  /*24b0*/  LEA R8, P1, R6, R94, 0x2 ;  /* 0x0000005e06087211 */ /* 0x004fc800078210ff */
[----:B------:R-:W-:-:S05]  /*24c0*/  LEA.HI.X R9, R6, R95, R5, 0x2, P1 ;  /* 0x0000005f06097211 */ /* 0x000fca00008f1405 */
[----:B------:R0:W2:Y:S01]  /*24d0*/  @P0 LDG.E.LTC128B R5, desc[UR36][R8.64] ;  /* 0x0000002408050981 */ /* 0x0000a2000c1e1920 */
[----:B------:R-:W-:Y:S01]  /*24e0*/  LEA R10, P1, R12, UR4, 0x2 ;  /* 0x000000040c0a7c11 */ /* 0x000fe2000f8210ff */
[----:B------:R-:W-:Y:S01]  /*24f0*/  IMAD.WIDE.U32 R6, R115, R100, R90 ;  /* 0x0000006473067225 */ /* 0x000fe200078e005a */
[----:B------:R-:W-:Y:S01]  /*2500*/  ISETP.GT.AND P3, PT, R4, 0x1, PT ;  /* 0x000000010400780c */ /* 0x000fe20003f64270 */
[----:B------:R-:W-:Y:S01]  /*2510*/  BSSY B1, `(.L_x_36) ;  /* 0x0000013000017945 */ /* 0x000fe20003800000 */
[----:B------:R-:W-:Y:S01]  /*2520*/  LEA.HI.X R11, R12, UR5, R11, 0x2, P1 ;  /* 0x000000050c0b7c11 */ /* 0x000fe200088f140b */
[----:B------:R-:W-:Y:S01]  /*2530*/  IMAD.IADD R7, R21, 0x1, R7 ;  /* 0x0000000115077824 */ /* 0x000fe200078e0207 */
[----:B------:R-:W-:Y:S01]  /*2540*/  ISETP.GT.AND P1, PT, R3, RZ, P3 ;  /* 0x000000ff0300720c */ /* 0x000fe20001f24270 */
[C---:B------:R-:W-:Y:S01]  /*2550*/  IMAD.SHL.U32 R102, R100.reuse, 0x8, RZ ;  /* 0x0000000864667824 */ /* 0x040fe200078e00ff */
[----:B------:R-:W-:Y:S01]  /*2560*/  SHF.L.U64.HI R103, R100, 0x3, R101 ;  /* 0x0000000364677819 */ /* 0x000fe20000010265 */
[----:B------:R-:W-:Y:S01]  /*2570*/  IMAD.WIDE.U32 R6, R23, R92, R6 ;  /* 0x0000005c17067225 */ /* 0x000fe200078e0006 */
[----:B------:R-:W-:-:S03]  /*2580*/  P2R R107, PR, RZ, 0x8 ;  /* 0x00000008ff6b7803 */ /* 0x000fc60000000000 */
[----:B------:R-:W-:Y:S01]  /*2590*/  IMAD.IADD R7, R111, 0x1, R7 ;  /* 0x000000016f077824 */ /* 0x000fe200078e0207 */
[----:B0-----:R-:W-:-:S04]  /*25a0*/  LEA R8, P2, R6, R94, 0x2 ;  /* 0x0000005e06087211 */ /* 0x001fc800078410ff */
[----:B------:R-:W-:Y:S02]  /*25b0*/  LEA.HI.X R9, R6, R95, R7, 0x2, P2 ;  /* 0x0000005f06097211 */ /* 0x000fe400010f1407 */
[----:B--2---:R-:W-:-:S05]  /*25c0*/  LOP3.LUT R20, R5, 0xffffe000, RZ, 0xc0, !PT ;  /* 0xffffe00005147812 */ /* 0x004fca00078ec0ff */
[----:B------:R-:W-:-:S04]  /*25d0*/  FMUL R13, R20, R89 ;  /* 0x00000059140d7220 */ /* 0x000fc80000400000 */
[----:B------:R-:W-:Y:S01]  /*25e0*/  FFMA R93, R56, R88, R13 ;  /* 0x00000058385d7223 */ /* 0x000fe2000000000d */
[----:B------:R-:W-:-:S04]  /*25f0*/  IMAD.WIDE.U32 R12, R115, R100, R102 ;  /* 0x00000064730c7225 */ /* 0x000fc800078e0066 */
[----:B------:R-:W-:-:S05]  /*2600*/  F2FP.TF32.F32.PACK_B R93, R93 ;  /* 0x0000005dff5d723e */ /* 0x000fca00024050ff */
[----:B------:R0:W-:Y:S01]  /*2610*/  @P0 STG.E desc[UR36][R10.64], R93 ;  /* 0x0000005d0a000986 */ /* 0x0001e2000c101924 */
[----:B------:R-:W-:Y:S05]  /*2620*/  @!P1 BRA `(.L_x_37) ;  /* 0x0000000000049947 */ /* 0x000fea0003800000 */
[----:B------:R1:W5:Y:S02]  /*2630*/  LDG.E.LTC128B R5, desc[UR36][R8.64+0x4] ;  /* 0x0000042408057981 */ /* 0x000364000c1e1920 */
.L_x_37:
[----:B------:R-:W-:Y:S05]  /*2640*/  BSYNC B1 ;  /* 0x0000000000017941 */ /* 0x000fea0003800000 */
.L_x_36:
[----:B-----5:R-:W-:Y:S01]  /*2650*/  LOP3.LUT R6, R5, 0xffffe000, RZ, 0xc0, !PT ;  /* 0xffffe00005067812 */ /* 0x020fe200078ec0ff */
[----:B------:R-:W-:Y:S01]  /*2660*/  IMAD.IADD R13, R21, 0x1, R13 ;  /* 0x00000001150d7824 */ /* 0x000fe200078e020d */
[----:B------:R-:W-:Y:S01]  /*2670*/  IADD3 R7, P2, R98, R12, RZ ;  /* 0x0000000c62077210 */ /* 0x000fe20007f5e0ff */
[----:B------:R-:W-:Y:S01]  /*2680*/  IMAD.MOV.U32 R106, RZ, RZ, R5 ;  /* 0x000000ffff6a7224 */ /* 0x000fe200078e0005 */
[----:B------:R-:W-:Y:S01]  /*2690*/  ISETP.GT.AND P0, PT, R3, 0x8, P5 ;  /* 0x000000080300780c */ /* 0x000fe20002f04270 */
[----:B------:R-:W-:Y:S02]  /*26a0*/  FMUL R6, R6, R89 ;  /* 0x0000005906067220 */ /* 0x000fe40000400000 */
[----:B------:R-:W-:Y:S02]  /*26b0*/  IMAD.X R20, R13, 0x1, R97, P2 ;  /* 0x000000010d147824 */ /* 0x000fe400010e0661 */
[----:B------:R-:W-:Y:S01]  /*26c0*/  FFMA R21, R57, R88, R6 ;  /* 0x0000005839157223 */ /* 0x000fe20000000006 */
[----:B------:R-:W-:-:S04]  /*26d0*/  LEA R6, P2, R7, R94, 0x2 ;  /* 0x0000005e07067211 */ /* 0x000fc800078410ff */
[----:B------:R-:W-:Y:S02]  /*26e0*/  F2FP.TF32.F32.PACK_B R21, R21 ;  /* 0x00000015ff15723e */ /* 0x000fe400024050ff */
[----:B------:R-:W-:-:S03]  /*26f0*/  LEA.HI.X R7, R7, R95, R20, 0x2, P2 ;  /* 0x0000005f07077211 */ /* 0x000fc600010f1414 */
[----:B------:R2:W-:Y:S04]  /*2700*/  @P1 STG.E desc[UR36][R10.64+0x4], R21 ;  /* 0x000004150a001986 */ /* 0x0005e8000c101924 */
[----:B------:R-:W3:Y:S01]  /*2710*/  @P0 LDG.E.LTC128B R106, desc[UR36][R6.64] ;  /* 0x00000024066a0981 */ /* 0x000ee2000c1e1920 */
[----:B------:R-:W-:Y:S01]  /*2720*/  IADD3 R56, P1, R90, R12, RZ ;  /* 0x0000000c5a387210 */ /* 0x000fe20007f3e0ff */
[C---:B------:R-:W-:Y:S01]  /*2730*/  IMAD.SHL.U32 R109, R112.reuse, 0x20, RZ ;  /* 0x00000020706d7824 */ /* 0x040fe200078e00ff */
[----:B------:R-:W-:Y:S01]  /*2740*/  BSSY B1, `(.L_x_38) ;  /* 0x0000012000017945 */ /* 0x000fe20003800000 */
[----:B0-----:R-:W-:Y:S02]  /*2750*/  IMAD.SHL.U32 R93, R112, 0x200, RZ ;  /* 0x00000200705d7824 */ /* 0x001fe400078e00ff */
[----:B------:R-:W-:Y:S01]  /*2760*/  IMAD.X R57, R91, 0x1, R13, P1 ;  /* 0x000000015b397824 */ /* 0x000fe200008e060d */
[----:B------:R-:W-:Y:S01]  /*2770*/  IADD3 R20, P2, R109, R10, RZ ;  /* 0x0000000a6d147210 */ /* 0x000fe20007f5e0ff */
[----:B------:R-:W-:-:S04]  /*2780*/  IMAD.WIDE.U32 R56, R23, R92, R56 ;  /* 0x0000005c17387225 */ /* 0x000fc800078e0038 */
[----:B------:R-:W-:Y:S01]  /*2790*/  IMAD.IADD R13, R111, 0x1, R57 ;  /* 0x000000016f0d7824 */ /* 0x000fe200078e0239 */
[----:B------:R-:W-:-:S05]  /*27a0*/  SHF.L.U64.HI R57, R112, 0x5, R113 ;  /* 0x0000000570397819 */ /* 0x000fca0000010271 */
[----:B--2---:R-:W-:Y:S01]  /*27b0*/  IMAD.X R21, R57, 0x1, R11, P2 ;  /* 0x0000000139157824 */ /* 0x004fe200010e060b */
[----:B---3--:R-:W-:-:S05]  /*27c0*/  LOP3.LUT R12, R106, 0xffffe000, RZ, 0xc0, !PT ;  /* 0xffffe0006a0c7812 */ /* 0x008fca00078ec0ff */
[----:B------:R-:W-:Y:S01]  /*27d0*/  FMUL R5, R12, R89 ;  /* 0x000000590c057220 */ /* 0x000fe20000400000 */
[----:B------:R-:W-:-:S03]  /*27e0*/  LEA R12, P1, R56, R94, 0x2 ;  /* 0x0000005e380c7211 */ /* 0x000fc600078210ff */
[----:B------:R-:W-:Y:S01]  /*27f0*/  FFMA R5, R58, R88, R5 ;  /* 0x000000583a057223 */ /* 0x000fe20000000005 */
[----:B------:R-:W-:Y:S02]  /*2800*/  LEA.HI.X R13, R56, R95, R13, 0x2, P1 ;  /* 0x0000005f380d7211 */ /* 0x000fe400008f140d */
[----:B------:R-:W-:Y:S02]  /*2810*/  ISETP.GT.AND P1, PT, R3, 0x8, P3 ;  /* 0x000000080300780c */ /* 0x000fe40001f24270 */
[----:B------:R-:W-:-:S05]  /*2820*/  F2FP.TF32.F32.PACK_B R5, R5 ;  /* 0x00000005ff05723e */ /* 0x000fca00024050ff */
[----:B------:R0:W-:Y:S06]  /*2830*/  @P0 STG.E desc[UR36][R20.64], R5 ;  /* 0x0000000514000986 */ /* 0x0001ec000c101924 */
[----:B------:R-:W-:Y:S05]  /*2840*/  @!P1 BRA `(.L_x_39) ;  /* 0x0000000000049947 */ /* 0x000fea0003800000 */
[----:B------:R2:W5:Y:S02]  /*2850*/  LDG.E.LTC128B R106, desc[UR36][R12.64+0x4] ;  /* 0x000004240c6a7981 */ /* 0x000564000c1e1920 */
.L_x_39:
[----:B------:R-:W-:Y:S05]  /*2860*/  BSYNC B1 ;  /* 0x0000000000017941 */ /* 0x000fea0003800000 */
.L_x_38:
[----:B-----5:R-:W-:Y:S01]  /*2870*/  LOP3.LUT R56, R106, 0xffffe000, RZ, 0xc0, !PT ;  /* 0xffffe0006a387812 */ /* 0x020fe200078ec0ff */
[----:B------:R-:W-:Y:S01]  /*2880*/  BSSY B1, `(.L_x_40) ;  /* 0x000000d000017945 */ /* 0x000fe20003800000 */
[----:B0-----:R-:W-:Y:S02]  /*2890*/  SHF.L.U64.HI R5, R112, 0x9, R113 ;  /* 0x0000000970057819 */ /* 0x001fe40000010271 */
[----:B------:R-:W-:Y:S01]  /*28a0*/  IADD3 R6, P0, P2, R93, R10, R109 ;  /* 0x0000000a5d067210 */ /* 0x000fe20007a1e06d */
[----:B------:R-:W-:Y:S01]  /*28b0*/  FMUL R56, R56, R89 ;  /* 0x0000005938387220 */ /* 0x000fe20000400000 */
[----:B------:R-:W-:Y:S02]  /*28c0*/  ISETP.GT.AND P3, PT, R4, 0x8, PT ;  /* 0x000000080400780c */ /* 0x000fe40003f64270 */
[----:B------:R-:W-:Y:S01]  /*28d0*/  IADD3.X R7, R5, R11, R57, P0, P2 ;  /* 0x0000000b05077210 */ /* 0x000fe200007e4439 */
[----:B------:R-:W-:Y:S01]  /*28e0*/  FFMA R59, R59, R88, R56 ;  /* 0x000000583b3b7223 */ /* 0x000fe20000000038 */
[----:B------:R-:W-:-:S02]  /*28f0*/  ISETP.GT.AND P0, PT, R3, RZ, P3 ;  /* 0x000000ff0300720c */ /* 0x000fc40001f04270 */
[----:B------:R-:W-:Y:S02]  /*2900*/  P2R R108, PR, RZ, 0x8 ;  /* 0x00000008ff6c7803 */ /* 0x000fe40000000000 */
[----:B------:R-:W-:-:S05]  /*2910*/  F2FP.TF32.F32.PACK_B R59, R59 ;  /* 0x0000003bff3b723e */ /* 0x000fca00024050ff */
[----:B------:R0:W-:Y:S04]  /*2920*/  @P1 STG.E desc[UR36][R20.64+0x4], R59 ;  /* 0x0000043b14001986 */ /* 0x0001e8000c101924 */
[----:B------:R-:W-:Y:S05]  /*2930*/  @!P0 BRA `(.L_x_41) ;  /* 0x0000000000048947 */ /* 0x000fea0003800000 */
[----:B------:R3:W5:Y:S02]  /*2940*/  LDG.E.LTC128B R106, desc[UR36][R8.64+0x20] ;  /* 0x00002024086a7981 */ /* 0x000764000c1e1920 */
.L_x_41:
[----:B------:R-:W-:Y:S05]  /*2950*/  BSYNC B1 ;  /* 0x0000000000017941 */ /* 0x000fea0003800000 */
.L_x_40:
[----:B-----5:R-:W-:Y:S01]  /*2960*/  LOP3.LUT R56, R106, 0xffffe000, RZ, 0xc0, !PT ;  /* 0xffffe0006a387812 */ /* 0x020fe200078ec0ff */
[----:B------:R-:W-:Y:S01]  /*2970*/  BSSY B1, `(.L_x_42) ;  /* 0x000000a000017945 */ /* 0x000fe20003800000 */
[----:B------:R-:W-:-:S03]  /*2980*/  ISETP.GT.AND P1, PT, R4, 0x9, PT ;  /* 0x000000090400780c */ /* 0x000fc60003f24270 */
[----:B------:R-:W-:Y:S01]  /*2990*/  FMUL R57, R56, R89 ;  /* 0x0000005938397220 */ /* 0x000fe20000400000 */
[----:B------:R-:W-:-:S03]  /*29a0*/  P2R R109, PR, RZ, 0x2 ;  /* 0x00000002ff6d7803 */ /* 0x000fc60000000000 */
[----:B------:R-:W-:-:S05]  /*29b0*/  FFMA R57, R60, R88, R57 ;  /* 0x000000583c397223 */ /* 0x000fca0000000039 */
[----:B------:R-:W-:-:S05]  /*29c0*/  F2FP.TF32.F32.PACK_B R57, R57 ;  /* 0x00000039ff39723e */ /* 0x000fca00024050ff */
[----:B------:R4:W-:Y:S01]  /*29d0*/  @P0 STG.E desc[UR36][R10.64+0x20], R57 ;  /* 0x000020390a000986 */ /* 0x0009e2000c101924 */
[----:B------:R-:W-:-:S13]  /*29e0*/  ISETP.GT.AND P0, PT, R3, RZ, P1 ;  /* 0x000000ff0300720c */ /* 0x000fda0000f04270 */
[----:B----4-:R-:W-:Y:S05]  /*29f0*/  @!P0 BRA `(.L_x_43) ;  /* 0x0000000000048947 */ /* 0x010fea0003800000 */
[----:B------:R4:W5:Y:S02]  /*2a00*/  LDG.E.LTC128B R106, desc[UR36][R8.64+0x24] ;  /* 0x00002424086a7981 */ /* 0x000964000c1e1920 */
.L_x_43:
[----:B------:R-:W-:Y:S05]  /*2a10*/  BSYNC B1 ;  /* 0x0000000000017941 */ /* 0x000fea0003800000 */
.L_x_42:
[----:B-----5:R-:W-:Y:S01]  /*2a20*/  LOP3.LUT R56, R106, 0xffffe000, RZ, 0xc0, !PT ;  /* 0xffffe0006a387812 */ /* 0x020fe200078ec0ff */
[----:B------:R-:W-:Y:S04]  /*2a30*/  BSSY B1, `(.L_x_44) ;  /* 0x0000008000017945 */ /* 0x000fe80003800000 */
[----:B------:R-:W-:-:S04]  /*2a40*/  FMUL R56, R56, R89 ;  /* 0x0000005938387220 */ /* 0x000fc80000400000 */
[----:B------:R-:W-:-:S05]  /*2a50*/  FFMA R61, R61, R88, R56 ;  /* 0x000000583d3d7223 */ /* 0x000fca0000000038 */
[----:B------:R-:W-:-:S05]  /*2a60*/  F2FP.TF32.F32.PACK_B R61, R61 ;  /* 0x0000003dff3d723e */ /* 0x000fca00024050ff */
[----:B------:R0:W-:Y:S01]  /*2a70*/  @P0 STG.E desc[UR36][R10.64+0x24], R61 ;  /* 0x0000243d0a000986 */ /* 0x0001e2000c101924 */
[----:B------:R-:W-:-:S13]  /*2a80*/  ISETP.GT.AND P0, PT, R3, 0x8, P3 ;  /* 0x000000080300780c */ /* 0x000fda0001f04270 */
[----:B0-----:R-:W-:Y:S05]  /*2a90*/  @!P0 BRA `(.L_x_45) ;  /* 0x0000000000048947 */ /* 0x001fea0003800000 */
[----:B------:R0:W5:Y:S02]  /*2aa0*/  LDG.E.LTC128B R106, desc[UR36][R12.64+0x20] ;  /* 0x000020240c6a7981 */ /* 0x000164000c1e1920 */
.L_x_45:
[----:B------:R-:W-:Y:S05]  /*2ab0*/  BSYNC B1 ;  /* 0x0000000000017941 */ /* 0x000fea0003800000 */
.L_x_44:
[----:B-----5:R-:W-:Y:S01]  /*2ac0*/  LOP3.LUT R14, R106, 0xffffe000, RZ, 0xc0, !PT ;  /* 0xffffe0006a0e7812 */ /* 0x020fe200078ec0ff */
[----:B------:R-:W-:Y:S04]  /*2ad0*/  BSSY B1, `(.L_x_46) ;  /* 0x000000a000017945 */ /* 0x000fe80003800000 */
[----:B------:R-:W-:-:S04]  /*2ae0*/  FMUL R57, R14, R89 ;  /* 0x000000590e397220 */ /* 0x000fc80000400000 */
[----:B------:R-:W-:-:S05]  /*2af0*/  FFMA R57, R62, R88, R57 ;  /* 0x000000583e397223 */ /* 0x000fca0000000039 */
[----:B------:R-:W-:-:S05]  /*2b00*/  F2FP.TF32.F32.PACK_B R57, R57 ;  /* 0x00000039ff39723e */ /* 0x000fca00024050ff */
[----:B------:R0:W-:Y:S01]  /*2b10*/  @P0 STG.E desc[UR36][R20.64+0x20], R57 ;  /* 0x0000203914000986 */ /* 0x0001e2000c101924 */
[----:B------:R-:W-:-:S05]  /*2b20*/  IADD3 R115, P0, R115, 0x80, RZ ;  /* 0x0000008073737810 */ /* 0x000fca0007f1e0ff */
[----:B------:R-:W-:Y:S01]  /*2b30*/  IMAD.X R15, RZ, RZ, R15, P0 ;  /* 0x000000ffff0f7224 */ /* 0x000fe200000e060f */
[----:B------:R-:W-:-:S13]  /*2b40*/  ISETP.GT.AND P0, PT, R3, 0x8, P1 ;  /* 0x000000080300780c */ /* 0x000fda0000f04270 */
[----:B0-----:R-:W-:Y:S05]  /*2b50*/  @!P0 BRA `(.L_x_47) ;  /* 0x0000000000048947 */ /* 0x001fea0003800000 */
[----:B------:R0:W5:Y:S02]  /*2b60*/  LDG.E.LTC128B R106, desc[UR36][R12.64+0x24] ;  /* 0x000024240c6a7981 */ /* 0x000164000c1e1920 */
.L_x_47:
[----:B------:R-:W-:Y:S05]  /*2b70*/  BSYNC B1 ;  /* 0x0000000000017941 */ /* 0x000fea0003800000 */
.L_x_46:
[----:B-----5:R-:W-:Y:S01]  /*2b80*/  LOP3.LUT R14, R106, 0xffffe000, RZ, 0xc0, !PT ;  /* 0xffffe0006a0e7812 */ /* 0x020fe200078ec0ff */
[-C--:B------:R-:W-:Y:S01]  /*2b90*/  IMAD R56, R15, R100.reuse, RZ ;  /* 0x000000640f387224 */ /* 0x080fe200078e02ff */
[----:B------:R-:W-:Y:S01]  /*2ba0*/  ISETP.GT.AND P2, PT, R4, 0x10, PT ;  /* 0x000000100400780c */ /* 0x000fe20003f44270 */
[----:B------:R-:W-:Y:S02]  /*2bb0*/  BSSY B1, `(.L_x_48) ;  /* 0x0000020000017945 */ /* 0x000fe40003800000 */
[----:B------:R-:W-:Y:S01]  /*2bc0*/  FMUL R14, R14, R89 ;  /* 0x000000590e0e7220 */ /* 0x000fe20000400000 */
[C---:B------:R-:W-:Y:S02]  /*2bd0*/  IMAD R101, R115.reuse, R101, R56 ;  /* 0x0000006573657224 */ /* 0x040fe400078e0238 */
[----:B------:R-:W-:-:S04]  /*2be0*/  IMAD.WIDE.U32 R56, R115, R100, R90 ;  /* 0x0000006473387225 */ /* 0x000fc800078e005a */
[----:B------:R-:W-:Y:S01]  /*2bf0*/  FFMA R61, R63, R88, R14 ;  /* 0x000000583f3d7223 */ /* 0x000fe2000000000e */
[----:B------:R-:W-:-:S04]  /*2c00*/  IMAD.WIDE.U32 R14, R115, R100, R96 ;  /* 0x00000064730e7225 */ /* 0x000fc800078e0060 */
[----:B------:R-:W-:Y:S01]  /*2c10*/  F2FP.TF32.F32.PACK_B R61, R61 ;  /* 0x0000003dff3d723e */ /* 0x000fe200024050ff */
[----:B------:R-:W-:Y:S02]  /*2c20*/  IMAD.IADD R57, R101, 0x1, R57 ;  /* 0x0000000165397824 */ /* 0x000fe400078e0239 */
[----:B------:R-:W-:Y:S02]  /*2c30*/  IMAD.IADD R15, R15, 0x1, R101 ;  /* 0x000000010f0f7824 */ /* 0x000fe400078e0265 */
[----:B------:R1:W-:Y:S01]  /*2c40*/  @P0 STG.E desc[UR36][R20.64+0x24], R61 ;  /* 0x0000243d14000986 */ /* 0x0003e2000c101924 */
[----:B------:R-:W-:Y:S01]  /*2c50*/  LEA R58, P0, R14, R94, 0x2 ;  /* 0x0000005e0e3a7211 */ /* 0x000fe200078010ff */
[----:B------:R-:W-:-:S03]  /*2c60*/  IMAD.WIDE.U32 R56, R23, R92, R56 ;  /* 0x0000005c17387225 */ /* 0x000fc600078e0038 */
[----:B------:R-:W-:Y:S01]  /*2c70*/  LEA.HI.X R59, R14, R95, R15, 0x2, P0 ;  /* 0x0000005f0e3b7211 */ /* 0x000fe200000f140f */
[----:B------:R-:W-:Y:S01]  /*2c80*/  IMAD.IADD R15, R111, 0x1, R57 ;  /* 0x000000016f0f7824 */ /* 0x000fe200078e0239 */
[----:B------:R-:W-:Y:S01]  /*2c90*/  LEA R14, P0, R56, R94, 0x2 ;  /* 0x0000005e380e7211 */ /* 0x000fe200078010ff */
[----:B------:R-:W-:-:S03]  /*2ca0*/  IMAD.WIDE.U32 R62, R115, R100, R102 ;  /* 0x00000064733e7225 */ /* 0x000fc600078e0066 */
[----:B------:R-:W-:Y:S01]  /*2cb0*/  LEA.HI.X R15, R56, R95, R15, 0x2, P0 ;  /* 0x0000005f380f7211 */ /* 0x000fe200000f140f */
[----:B------:R-:W-:Y:S01]  /*2cc0*/  IMAD.IADD R101, R101, 0x1, R63 ;  /* 0x0000000165657824 */ /* 0x000fe200078e023f */
[----:B------:R-:W-:-:S05]  /*2cd0*/  IADD3 R98, P0, R98, R62, RZ ;  /* 0x0000003e62627210 */ /* 0x000fca0007f1e0ff */
[----:B------:R-:W-:Y:S01]  /*2ce0*/  IMAD.X R96, R101, 0x1, R97, P0 ;  /* 0x0000000165607824 */ /* 0x000fe200000e0661 */
[----:B------:R-:W-:Y:S02]  /*2cf0*/  IADD3 R62, P0, R90, R62, RZ ;  /* 0x0000003e5a3e7210 */ /* 0x000fe40007f1e0ff */
[----:B------:R-:W-:-:S03]  /*2d00*/  P2R R90, PR, RZ, 0x4 ;  /* 0x00000004ff5a7803 */ /* 0x000fc60000000000 */
[----:B------:R-:W-:Y:S01]  /*2d10*/  IMAD.X R63, R91, 0x1, R101, P0 ;  /* 0x000000015b3f7824 */ /* 0x000fe200000e0665 */
[----:B------:R-:W-:Y:S01]  /*2d20*/  LEA R60, P0, R98, R94, 0x2 ;  /* 0x0000005e623c7211 */ /* 0x000fe200078010ff */
[----:B------:R-:W-:-:S03]  /*2d30*/  IMAD.WIDE.U32 R62, R23, R92, R62 ;  /* 0x0000005c173e7225 */ /* 0x000fc600078e003e */
[----:B-1----:R-:W-:Y:S01]  /*2d40*/  LEA.HI.X R61, R98, R95, R96, 0x2, P0 ;  /* 0x0000005f623d7211 */ /* 0x002fe200000f1460 */
[----:B------:R-:W-:Y:S01]  /*2d50*/  IMAD.IADD R23, R111, 0x1, R63 ;  /* 0x000000016f177824 */ /* 0x000fe200078e023f */
[----:B------:R-:W-:-:S04]  /*2d60*/  LEA R56, P0, R62, R94, 0x2 ;  /* 0x0000005e3e387211 */ /* 0x000fc800078010ff */
[----:B------:R-:W-:Y:S02]  /*2d70*/  LEA.HI.X R57, R62, R95, R23, 0x2, P0 ;  /* 0x0000005f3e397211 */ /* 0x000fe400000f1417 */
[----:B------:R-:W-:-:S13]  /*2d80*/  ISETP.GT.AND P0, PT, R3, RZ, P2 ;  /* 0x000000ff0300720c */ /* 0x000fda0001704270 */
[----:B------:R-:W-:Y:S05]  /*2d90*/  @!P0 BRA `(.L_x_49) ;  /* 0x0000000000048947 */ /* 0x000fea0003800000 */
[----:B------:R1:W5:Y:S02]  /*2da0*/  LDG.E.LTC128B R106, desc[UR36][R8.64+0x40] ;  /* 0x00004024086a7981 */ /* 0x000364000c1e1920 */
.L_x_49:
[----:B------:R-:W-:Y:S05]  /*2db0*/  BSYNC B1 ;  /* 0x0000000000017941 */ /* 0x000fea0003800000 */
.L_x_48:
        /* <DEDUP_REMOVED lines=9> */
[----:B0-----:R-:W-:Y:S05]  /*2e50*/  @!P0 BRA `(.L_x_51) ;  /* 0x0000000000048947 */ /* 0x001fea0003800000 */
[----:B------:R0:W5:Y:S02]  /*2e60*/  LDG.E.LTC128B R106, desc[UR36][R8.64+0x44] ;  /* 0x00004424086a7981 */ /* 0x000164000c1e1920 */
.L_x_51:
[----:B------:R-:W-:Y:S05]  /*2e70*/  BSYNC B1 ;  /* 0x0000000000017941 */ /* 0x000fea0003800000 */
.L_x_50:
        /* <DEDUP_REMOVED lines=9> */
.L_x_53:
[----:B------:R-:W-:Y:S05]  /*2f10*/  BSYNC B1 ;  /* 0x0000000000017941 */ /* 0x000fea0003800000 */
.L_x_52:
        /* <DEDUP_REMOVED lines=9> */
.L_x_55:
[----:B------:R-:W-:Y:S05]  /*2fb0*/  BSYNC B1 ;  /* 0x0000000000017941 */ /* 0x000fea0003800000 */
.L_x_54:
        /* <DEDUP_REMOVED lines=11> */
.L_x_57:
[----:B------:R-:W-:Y:S05]  /*3070*/  BSYNC B1 ;  /* 0x0000000000017941 */ /* 0x000fea0003800000 */
.L_x_56:
        /* <DEDUP_REMOVED lines=11> */
.L_x_59:
[----:B------:R-:W-:Y:S05]  /*3130*/  BSYNC B1 ;  /* 0x0000000000017941 */ /* 0x000fea0003800000 */
.L_x_58:
        /* <DEDUP_REMOVED lines=9> */
.L_x_61:
[----:B------:R-:W-:Y:S05]  /*31d0*/  BSYNC B1 ;  /* 0x0000000000017941 */ /* 0x000fea0003800000 */
.L_x_60:
        /* <DEDUP_REMOVED lines=9> */
.L_x_63:
[----:B------:R-:W-:Y:S05]  /*3270*/  BSYNC B1 ;  /* 0x0000000000017941 */ /* 0x000fea0003800000 */
.L_x_62:
        /* <DEDUP_REMOVED lines=11> */
.L_x_65:
[----:B------:R-:W-:Y:S05]  /*3330*/  BSYNC B1 ;  /* 0x0000000000017941 */ /* 0x000fea0003800000 */
.L_x_64:
        /* <DEDUP_REMOVED lines=11> */
.L_x_67:
[----:B------:R-:W-:Y:S05]  /*33f0*/  BSYNC B1 ;  /* 0x0000000000017941 */ /* 0x000fea0003800000 */
.L_x_66:
        /* <DEDUP_REMOVED lines=9> */
.L_x_69:
[----:B------:R-:W-:Y:S05]  /*3490*/  BSYNC B1 ;  /* 0x0000000000017941 */ /* 0x000fea0003800000 */
.L_x_68:
        /* <DEDUP_REMOVED lines=9> */
.L_x_71:
[----:B------:R-:W-:Y:S05]  /*3530*/  BSYNC B1 ;  /* 0x0000000000017941 */ /* 0x000fea0003800000 */
.L_x_70:
        /* <DEDUP_REMOVED lines=11> */
.L_x_73:
[----:B------:R-:W-:Y:S05]  /*35f0*/  BSYNC B1 ;  /* 0x0000000000017941 */ /* 0x000fea0003800000 */
.L_x_72:
[----:B-----5:R-:W-:Y:S01]  /*3600*/  LOP3.LUT R62, R106, 0xffffe000, RZ, 0xc0, !PT ;  /* 0xffffe0006a3e7812 */ /* 0x020fe200078ec0ff */
[----:B------:R-:W-:Y:S01]  /*3610*/  BSSY B1, `(.L_x_74) ;  /* 0x000000a000017945 */ /* 0x000fe20003800000 */
[----:B------:R-:W-:-:S03]  /*3620*/  ISETP.GT.AND P4, PT, R4, 0x29, PT ;  /* 0x000000290400780c */ /* 0x000fc60003f84270 */
[----:B------:R-:W-:-:S04]  /*3630*/  FMUL R23, R62, R89 ;  /* 0x000000593e177220 */ /* 0x000fc80000400000 */
[----:B------:R-:W-:-:S05]  /*3640*/  FFMA R23, R76, R88, R23 ;  /* 0x000000584c177223 */ /* 0x000fca0000000017 */
[----:B------:R-:W-:-:S05]  /*3650*/  F2FP.TF32.F32.PACK_B R23, R23 ;  /* 0x00000017ff17723e */ /* 0x000fca00024050ff */
[----:B------:R1:W-:Y:S01]  /*3660*/  @P0 STG.E desc[UR36][R10.64+0xa0], R23 ;  /* 0x0000a0170a000986 */ /* 0x0003e2000c101924 */
[----:B------:R-:W-:Y:S02]  /*3670*/  ISETP.GT.AND P0, PT, R3, RZ, P4 ;  /* 0x000000ff0300720c */ /* 0x000fe40002704270 */
[----:B-1----:R-:W-:-:S11]  /*3680*/  P2R R23, PR, RZ, 0x10 ;  /* 0x00000010ff177803 */ /* 0x002fd60000000000 */
[----:B------:R-:W-:Y:S05]  /*3690*/  @!P0 BRA `(.L_x_75) ;  /* 0x0000000000048947 */ /* 0x000fea0003800000 */
[----:B------:R1:W5:Y:S02]  /*36a0*/  LDG.E.LTC128B R106, desc[UR36][R8.64+0xa4] ;  /* 0x0000a424086a7981 */ /* 0x000364000c1e1920 */
.L_x_75:
[----:B------:R-:W-:Y:S05]  /*36b0*/  BSYNC B1 ;  /* 0x0000000000017941 */ /* 0x000fea0003800000 */
.L_x_74:
        /* <DEDUP_REMOVED lines=9> */
.L_x_77:
[----:B------:R-:W-:Y:S05]  /*3750*/  BSYNC B1 ;  /* 0x0000000000017941 */ /* 0x000fea0003800000 */
.L_x_76:
        /* <DEDUP_REMOVED lines=9> */
.L_x_79:
[----:B------:R-:W-:Y:S05]  /*37f0*/  BSYNC B1 ;  /* 0x0000000000017941 */ /* 0x000fea0003800000 */
.L_x_78:
[----:B-----5:R-:W-:Y:S01]  /*3800*/  LOP3.LUT R62, R106, 0xffffe000, RZ, 0xc0, !PT ;  /* 0xffffe0006a3e7812 */ /* 0x020fe200078ec0ff */
[----:B------:R-:W-:Y:S01]  /*3810*/  BSSY B1, `(.L_x_80) ;  /* 0x0000009000017945 */ /* 0x000fe20003800000 */
[----:B------:R-:W-:-:S03]  /*3820*/  ISETP.GT.AND P6, PT, R4, 0x30, PT ;  /* 0x000000300400780c */ /* 0x000fc60003fc4270 */
[----:B------:R-:W-:-:S04]  /*3830*/  FMUL R62, R62, R89 ;  /* 0x000000593e3e7220 */ /* 0x000fc80000400000 */
[----:B------:R-:W-:-:S05]  /*3840*/  FFMA R79, R79, R88, R62 ;  /* 0x000000584f4f7223 */ /* 0x000fca000000003e */
[----:B------:R-:W-:-:S05]  /*3850*/  F2FP.TF32.F32.PACK_B R79, R79 ;  /* 0x0000004fff4f723e */ /* 0x000fca00024050ff */
[----:B------:R0:W-:Y:S01]  /*3860*/  @P0 STG.E desc[UR36][R20.64+0xa4], R79 ;  /* 0x0000a44f14000986 */ /* 0x0001e2000c101924 */
[----:B------:R-:W-:-:S13]  /*3870*/  ISETP.GT.AND P0, PT, R3, RZ, P6 ;  /* 0x000000ff0300720c */ /* 0x000fda0003704270 */
[----:B0-----:R-:W-:Y:S05]  /*3880*/  @!P0 BRA `(.L_x_81) ;  /* 0x0000000000048947 */ /* 0x001fea0003800000 */
[----:B------:R0:W5:Y:S02]  /*3890*/  LDG.E.LTC128B R106, desc[UR36][R8.64+0xc0] ;  /* 0x0000c024086a7981 */ /* 0x000164000c1e1920 */
.L_x_81:
[----:B------:R-:W-:Y:S05]  /*38a0*/  BSYNC B1 ;  /* 0x0000000000017941 */ /* 0x000fea0003800000 */
.L_x_80:
        /* <DEDUP_REMOVED lines=10> */
.L_x_83:
[----:B------:R-:W-:Y:S05]  /*3950*/  BSYNC B1 ;  /* 0x0000000000017941 */ /* 0x000fea0003800000 */
.L_x_82:
        /* <DEDUP_REMOVED lines=9> */
.L_x_85:
[----:B------:R-:W-:Y:S05]  /*39f0*/  BSYNC B1 ;  /* 0x0000000000017941 */ /* 0x000fea0003800000 */
.L_x_84:
        /* <DEDUP_REMOVED lines=9> */
.L_x_87:
[----:B------:R-:W-:Y:S05]  /*3a90*/  BSYNC B1 ;  /* 0x0000000000017941 */ /* 0x000fea0003800000 */
.L_x_86:
        /* <DEDUP_REMOVED lines=10> */
.L_x_89:
[----:B------:R-:W-:Y:S05]  /*3b40*/  BSYNC B1 ;  /* 0x0000000000017941 */ /* 0x000fea0003800000 */
.L_x_88:
[----:B-----5:R-:W-:Y:S01]  /*3b50*/  LOP3.LUT R62, R106, 0xffffe000, RZ, 0xc0, !PT ;  /* 0xffffe0006a3e7812 */ /* 0x020fe200078ec0ff */
[----:B------:R-:W-:Y:S04]  /*3b60*/  BSSY B1, `(.L_x_90) ;  /* 0x000000f000017945 */ /* 0x000fe80003800000 */
[----:B------:R-:W-:-:S04]  /*3b70*/  FMUL R23, R62, R89 ;  /* 0x000000593e177220 */ /* 0x000fc80000400000 */
[----:B------:R-:W-:-:S05]  /*3b80*/  FFMA R23, R84, R88, R23 ;  /* 0x0000005854177223 */ /* 0x000fca0000000017 */
[----:B------:R-:W-:-:S05]  /*3b90*/  F2FP.TF32.F32.PACK_B R23, R23 ;  /* 0x00000017ff17723e */ /* 0x000fca00024050ff */
[----:B------:R0:W-:Y:S01]  /*3ba0*/  @P0 STG.E desc[UR36][R10.64+0xe0], R23 ;  /* 0x0000e0170a000986 */ /* 0x0001e2000c101924 */
[----:B------:R-:W-:-:S05]  /*3bb0*/  IADD3 R64, P0, R93, R20, RZ ;  /* 0x000000145d407210 */ /* 0x000fca0007f1e0ff */
[----:B------:R-:W-:Y:S01]  /*3bc0*/  IMAD.X R65, R5, 0x1, R21, P0 ;  /* 0x0000000105417824 */ /* 0x000fe200000e0615 */
[----:B------:R-:W-:-:S05]  /*3bd0*/  IADD3 R66, P0, R93, R20, RZ ;  /* 0x000000145d427210 */ /* 0x000fca0007f1e0ff */
[----:B------:R-:W-:Y:S01]  /*3be0*/  IMAD.X R67, R5, 0x1, R21, P0 ;  /* 0x0000000105437824 */ /* 0x000fe200000e0615 */
[----:B------:R-:W-:-:S05]  /*3bf0*/  IADD3 R62, P0, R93, R10, RZ ;  /* 0x0000000a5d3e7210 */ /* 0x000fca0007f1e0ff */
[----:B------:R-:W-:Y:S01]  /*3c00*/  IMAD.X R63, R5, 0x1, R11, P0 ;  /* 0x00000001053f7824 */ /* 0x000fe200000e060b */
[----:B------:R-:W-:-:S04]  /*3c10*/  ISETP.GT.AND P0, PT, R4, 0x39, PT ;  /* 0x000000390400780c */ /* 0x000fc80003f04270 */
[----:B------:R-:W-:-:S13]  /*3c20*/  ISETP.GT.AND P3, PT, R3, RZ, P0 ;  /* 0x000000ff0300720c */ /* 0x000fda0000764270 */
[----:B0-----:R-:W-:Y:S05]  /*3c30*/  @!P3 BRA `(.L_x_91) ;  /* 0x000000000004b947 */ /* 0x001fea0003800000 */
[----:B------:R0:W5:Y:S02]  /*3c40*/  LDG.E.LTC128B R106, desc[UR36][R8.64+0xe4] ;  /* 0x0000e424086a7981 */ /* 0x000164000c1e1920 */
.L_x_91:
[----:B------:R-:W-:Y:S05]  /*3c50*/  BSYNC B1 ;  /* 0x0000000000017941 */ /* 0x000fea0003800000 */
.L_x_90:
        /* <DEDUP_REMOVED lines=9> */
.L_x_93:
[----:B------:R-:W-:Y:S05]  /*3cf0*/  BSYNC B1 ;  /* 0x0000000000017941 */ /* 0x000fea0003800000 */
.L_x_92:
        /* <DEDUP_REMOVED lines=9> */
.L_x_95:
[----:B------:R-:W-:Y:S05]  /*3d90*/  BSYNC B1 ;  /* 0x0000000000017941 */ /* 0x000fea0003800000 */
.L_x_94:
[----:B-----5:R-:W-:-:S05]  /*3da0*/  LOP3.LUT R4, R106, 0xffffe000, RZ, 0xc0, !PT ;  /* 0xffffe0006a047812 */ /* 0x020fca00078ec0ff */
[----:B------:R-:W-:-:S04]  /*3db0*/  FMUL R4, R4, R89 ;  /* 0x0000005904047220 */ /* 0x000fc80000400000 */
[----:B------:R-:W-:-:S05]  /*3dc0*/  FFMA R87, R87, R88, R4 ;  /* 0x0000005857577223 */ /* 0x000fca0000000004 */
[----:B------:R-:W-:-:S05]  /*3dd0*/  F2FP.TF32.F32.PACK_B R87, R87 ;  /* 0x00000057ff57723e */ /* 0x000fca00024050ff */
[----:B------:R0:W-:Y:S01]  /*3de0*/  @P3 STG.E desc[UR36][R20.64+0xe4], R87 ;  /* 0x0000e45714003986 */ /* 0x0001e2000c101924 */
[----:B------:R-:W-:-:S13]  /*3df0*/  ISETP.GT.AND P3, PT, R3, 0x80, P5 ;  /* 0x000000800300780c */ /* 0x000fda0002f64270 */
[----:B------:R-:W2:Y:S01]  /*3e00*/  @P3 LDG.E.LTC128B R106, desc[UR36][R58.64] ;  /* 0x000000243a6a3981 */ /* 0x000ea2000c1e1920 */
[----:B------:R-:W-:Y:S01]  /*3e10*/  BSSY B1, `(.L_x_96) ;  /* 0x000000a000017945 */ /* 0x000fe20003800000 */
[----:B--2---:R-:W-:-:S05]  /*3e20*/  LOP3.LUT R4, R106, 0xffffe000, RZ, 0xc0, !PT ;  /* 0xffffe0006a047812 */ /* 0x004fca00078ec0ff */
[----:B------:R-:W-:-:S04]  /*3e30*/  FMUL R5, R4, R89 ;  /* 0x0000005904057220 */ /* 0x000fc80000400000 */
[----:B------:R-:W-:-:S05]  /*3e40*/  FFMA R5, R24, R88, R5 ;  /* 0x0000005818057223 */ /* 0x000fca0000000005 */
[----:B------:R-:W-:-:S05]  /*3e50*/  F2FP.TF32.F32.PACK_B R5, R5 ;  /* 0x00000005ff05723e */ /* 0x000fca00024050ff */
[----:B------:R0:W-:Y:S01]  /*3e60*/  @P3 STG.E desc[UR36][R62.64], R5 ;  /* 0x000000053e003986 */ /* 0x0001e2000c101924 */
[----:B------:R-:W-:-:S04]  /*3e70*/  ISETP.NE.AND P3, PT, R107, RZ, PT ;  /* 0x000000ff6b00720c */ /* 0x000fc80003f65270 */
[----:B------:R-:W-:-:S13]  /*3e80*/  ISETP.GT.AND P3, PT, R3, 0x80, P3 ;  /* 0x000000800300780c */ /* 0x000fda0001f64270 */
[----:B0-----:R-:W-:Y:S05]  /*3e90*/  @!P3 BRA `(.L_x_97) ;  /* 0x000000000004b947 */ /* 0x001fea0003800000 */
[----:B------:R0:W5:Y:S02]  /*3ea0*/  LDG.E.LTC128B R106, desc[UR36][R14.64+0x4] ;  /* 0x000004240e6a7981 */ /* 0x000164000c1e1920 */
.L_x_97:
[----:B------:R-:W-:Y:S05]  /*3eb0*/  BSYNC B1 ;  /* 0x0000000000017941 */ /* 0x000fea0003800000 */
.L_x_96:
[----:B-----5:R-:W-:Y:S01]  /*3ec0*/  LOP3.LUT R4, R106, 0xffffe000, RZ, 0xc0, !PT ;  /* 0xffffe0006a047812 */ /* 0x020fe200078ec0ff */
[----:B------:R-:W-:Y:S01]  /*3ed0*/  @P3 IMAD.MOV.U32 R5, RZ, RZ, R63 ;  /* 0x000000ffff053224 */ /* 0x000fe200078e003f */
[----:B------:R-:W-:Y:S01]  /*3ee0*/  ISETP.GT.AND P5, PT, R3, 0x88, P5 ;  /* 0x000000880300780c */ /* 0x000fe20002fa4270 */
[----:B------:R-:W-:Y:S02]  /*3ef0*/  BSSY B1, `(.L_x_98) ;  /* 0x0000008000017945 */ /* 0x000fe40003800000 */
[----:B------:R-:W-:-:S04]  /*3f00*/  FMUL R4, R4, R89 ;  /* 0x0000005904047220 */ /* 0x000fc80000400000 */
[----:B------:R-:W-:Y:S01]  /*3f10*/  FFMA R25, R25, R88, R4 ;  /* 0x0000005819197223 */ /* 0x000fe20000000004 */
[----:B------:R-:W-:-:S04]  /*3f20*/  @P3 IMAD.MOV.U32 R4, RZ, RZ, R62 ;  /* 0x000000ffff043224 */ /* 0x000fc800078e003e */
[----:B------:R-:W-:-:S05]  /*3f30*/  F2FP.TF32.F32.PACK_B R25, R25 ;  /* 0x00000019ff19723e */ /* 0x000fca00024050ff */
[----:B------:R2:W-:Y:S01]  /*3f40*/  @P3 STG.E desc[UR36][R4.64+0x4], R25 ;  /* 0x0000041904003986 */ /* 0x0005e2000c101924 */
[----:B------:R-:W-:Y:S05]  /*3f50*/  @!P5 BRA `(.L_x_99) ;  /* 0x000000000004d947 */ /* 0x000fea0003800000 */
[----:B------:R0:W5:Y:S02]  /*3f60*/  LDG.E.LTC128B R106, desc[UR36][R60.64] ;  /* 0x000000243c6a7981 */ /* 0x000164000c1e1920 */
.L_x_99:
[----:B------:R-:W-:Y:S05]  /*3f70*/  BSYNC B1 ;  /* 0x0000000000017941 */ /* 0x000fea0003800000 */
.L_x_98:
[----:B--2--5:R-:W-:Y:S01]  /*3f80*/  LOP3.LUT R4, R106, 0xffffe000, RZ, 0xc0, !PT ;  /* 0xffffe0006a047812 */ /* 0x024fe200078ec0ff */
[----:B------:R-:W-:Y:S01]  /*3f90*/  BSSY B1, `(.L_x_100) ;  /* 0x0000009000017945 */ /* 0x000fe20003800000 */
[----:B------:R-:W-:-:S03]  /*3fa0*/  ISETP.NE.AND P3, PT, R107, RZ, PT ;  /* 0x000000ff6b00720c */ /* 0x000fc60003f65270 */
[----:B------:R-:W-:Y:S01]  /*3fb0*/  FMUL R5, R4, R89 ;  /* 0x0000005904057220 */ /* 0x000fe20000400000 */
[----:B------:R-:W-:-:S03]  /*3fc0*/  ISETP.GT.AND P3, PT, R3, 0x88, P3 ;  /* 0x000000880300780c */ /* 0x000fc60001f64270 */
[----:B------:R-:W-:-:S05]  /*3fd0*/  FFMA R5, R26, R88, R5 ;  /* 0x000000581a057223 */ /* 0x000fca0000000005 */
[----:B------:R-:W-:-:S05]  /*3fe0*/  F2FP.TF32.F32.PACK_B R5, R5 ;  /* 0x00000005ff05723e */ /* 0x000fca00024050ff */
[----:B------:R2:W-:Y:S01]  /*3ff0*/  @P5 STG.E desc[UR36][R64.64], R5 ;  /* 0x0000000540005986 */ /* 0x0005e2000c101924 */
[----:B------:R-:W-:Y:S05]  /*4000*/  @!P3 BRA `(.L_x_101) ;  /* 0x000000000004b947 */ /* 0x000fea0003800000 */
[----:B------:R0:W5:Y:S02]  /*4010*/  LDG.E.LTC128B R106, desc[UR36][R56.64+0x4] ;  /* 0x00000424386a7981 */ /* 0x000164000c1e1920 */
.L_x_101:
[----:B------:R-:W-:Y:S05]  /*4020*/  BSYNC B1 ;  /* 0x0000000000017941 */ /* 0x000fea0003800000 */
.L_x_100:
[----:B-----5:R-:W-:Y:S01]  /*4030*/  LOP3.LUT R4, R106, 0xffffe000, RZ, 0xc0, !PT ;  /* 0xffffe0006a047812 */ /* 0x020fe200078ec0ff */
[----:B------:R-:W-:Y:S01]  /*4040*/  BSSY B1, `(.L_x_102) ;  /* 0x0000009000017945 */ /* 0x000fe20003800000 */
[----:B------:R-:W-:-:S03]  /*4050*/  ISETP.NE.AND P5, PT, R108, RZ, PT ;  /* 0x000000ff6c00720c */ /* 0x000fc60003fa5270 */
[----:B------:R-:W-:-:S04]  /*4060*/  FMUL R4, R4, R89 ;  /* 0x0000005904047220 */ /* 0x000fc80000400000 */
[----:B------:R-:W-:-:S05]  /*4070*/  FFMA R27, R27, R88, R4 ;  /* 0x000000581b1b7223 */ /* 0x000fca0000000004 */
[----:B------:R-:W-:-:S05]  /*4080*/  F2FP.TF32.F32.PACK_B R27, R27 ;  /* 0x0000001bff1b723e */ /* 0x000fca00024050ff */
[----:B------:R0:W-:Y:S01]  /*4090*/  @P3 STG.E desc[UR36][R66.64+0x4], R27 ;  /* 0x0000041b42003986 */ /* 0x0001e2000c101924 */
[----:B------:R-:W-:-:S13]  /*40a0*/  ISETP.GT.AND P3, PT, R3, 0x80, P5 ;  /* 0x000000800300780c */ /* 0x000fda0002f64270 */
[----:B0-----:R-:W-:Y:S05]  /*40b0*/  @!P3 BRA `(.L_x_103) ;  /* 0x000000000004b947 */ /* 0x001fea0003800000 */
[----:B------:R0:W5:Y:S02]  /*40c0*/  LDG.E.LTC128B R106, desc[UR36][R14.64+0x20] ;  /* 0x000020240e6a7981 */ /* 0x000164000c1e1920 */
.L_x_103:
[----:B------:R-:W-:Y:S05]  /*40d0*/  BSYNC B1 ;  /* 0x0000000000017941 */ /* 0x000fea0003800000 */
.L_x_102:
[----:B-----5:R-:W-:Y:S01]  /*40e0*/  LOP3.LUT R4, R106, 0xffffe000, RZ, 0xc0, !PT ;  /* 0xffffe0006a047812 */ /* 0x020fe200078ec0ff */
[----:B------:R-:W-:Y:S01]  /*40f0*/  BSSY B1, `(.L_x_104) ;  /* 0x000000b000017945 */ /* 0x000fe20003800000 */
[----:B------:R-:W-:-:S03]  /*4100*/  ISETP.NE.AND P5, PT, R109, RZ, PT ;  /* 0x000000ff6d00720c */ /* 0x000fc60003fa5270 */
[----:B--2---:R-:W-:Y:S01]  /*4110*/  FMUL R5, R4, R89 ;  /* 0x0000005904057220 */ /* 0x004fe20000400000 */
[----:B------:R-:W-:-:S03]  /*4120*/  @P3 IMAD.MOV.U32 R4, RZ, RZ, R62 ;  /* 0x000000ffff043224 */ /* 0x000fc600078e003e */
[----:B-1-34-:R-:W-:Y:S01]  /*4130*/  FFMA R9, R28, R88, R5 ;  /* 0x000000581c097223 */ /* 0x01afe20000000005 */
[----:B------:R-:W-:-:S04]  /*4140*/  @P3 IMAD.MOV.U32 R5, RZ, RZ, R63 ;  /* 0x000000ffff053224 */ /* 0x000fc800078e003f */
[----:B------:R-:W-:-:S05]  /*4150*/  F2FP.TF32.F32.PACK_B R9, R9 ;  /* 0x00000009ff09723e */ /* 0x000fca00024050ff */
[----:B------:R1:W-:Y:S01]  /*4160*/  @P3 STG.E desc[UR36][R4.64+0x20], R9 ;  /* 0x0000200904003986 */ /* 0x0003e2000c101924 */
[----:B------:R-:W-:-:S13]  /*4170*/  ISETP.GT.AND P3, PT, R3, 0x80, P5 ;  /* 0x000000800300780c */ /* 0x000fda0002f64270 */
[----:B-1----:R-:W-:Y:S05]  /*4180*/  @!P3 BRA `(.L_x_105) ;  /* 0x000000000004b947 */ /* 0x002fea0003800000 */
[----:B------:R1:W5:Y:S02]  /*4190*/  LDG.E.LTC128B R106, desc[UR36][R14.64+0x24] ;  /* 0x000024240e6a7981 */ /* 0x000364000c1e1920 */
.L_x_105:
[----:B------:R-:W-:Y:S05]  /*41a0*/  BSYNC B1 ;  /* 0x0000000000017941 */ /* 0x000fea0003800000 */
.L_x_104:
[----:B-----5:R-:W-:Y:S01]  /*41b0*/  LOP3.LUT R4, R106, 0xffffe000, RZ, 0xc0, !PT ;  /* 0xffffe0006a047812 */ /* 0x020fe200078ec0ff */
[----:B------:R-:W-:Y:S01]  /*41c0*/  @P3 IMAD.MOV.U32 R5, RZ, RZ, R63 ;  /* 0x000000ffff053224 */ /* 0x000fe200078e003f */
[----:B------:R-:W-:Y:S03]  /*41d0*/  BSSY B1, `(.L_x_106) ;  /* 0x000000a000017945 */ /* 0x000fe60003800000 */
[----:B------:R-:W-:-:S04]  /*41e0*/  FMUL R4, R4, R89 ;  /* 0x0000005904047220 */ /* 0x000fc80000400000 */
[----:B------:R-:W-:Y:S01]  /*41f0*/  FFMA R29, R29, R88, R4 ;  /* 0x000000581d1d7223 */ /* 0x000fe20000000004 */
[----:B------:R-:W-:-:S04]  /*4200*/  @P3 IMAD.MOV.U32 R4, RZ, RZ, R62 ;  /* 0x000000ffff043224 */ /* 0x000fc800078e003e */
[----:B------:R-:W-:-:S05]  /*4210*/  F2FP.TF32.F32.PACK_B R29, R29 ;  /* 0x0000001dff1d723e */ /* 0x000fca00024050ff */
[----:B------:R2:W-:Y:S01]  /*4220*/  @P3 STG.E desc[UR36][R4.64+0x24], R29 ;  /* 0x0000241d04003986 */ /* 0x0005e2000c101924 */
[----:B------:R-:W-:-:S04]  /*4230*/  ISETP.NE.AND P3, PT, R108, RZ, PT ;  /* 0x000000ff6c00720c */ /* 0x000fc80003f65270 */
[----:B------:R-:W-:-:S13]  /*4240*/  ISETP.GT.AND P3, PT, R3, 0x88, P3 ;  /* 0x000000880300780c */ /* 0x000fda0001f64270 */
[----:B--2---:R-:W-:Y:S05]  /*4250*/  @!P3 BRA `(.L_x_107) ;  /* 0x000000000004b947 */ /* 0x004fea0003800000 */
[----:B------:R2:W5:Y:S02]  /*4260*/  LDG.E.LTC128B R106, desc[UR36][R56.64+0x20] ;  /* 0x00002024386a7981 */ /* 0x000564000c1e1920 */
.L_x_107:
[----:B------:R-:W-:Y:S05]  /*4270*/  BSYNC B1 ;  /* 0x0000000000017941 */ /* 0x000fea0003800000 */
.L_x_106:
[----:B-----5:R-:W-:Y:S01]  /*4280*/  LOP3.LUT R4, R106, 0xffffe000, RZ, 0xc0, !PT ;  /* 0xffffe0006a047812 */ /* 0x020fe200078ec0ff */
[----:B------:R-:W-:Y:S04]  /*4290*/  BSSY B1, `(.L_x_108) ;  /* 0x0000008000017945 */ /* 0x000fe80003800000 */
[----:B------:R-:W-:-:S04]  /*42a0*/  FMUL R5, R4, R89 ;  /* 0x0000005904057220 */ /* 0x000fc80000400000 */
[----:B------:R-:W-:-:S05]  /*42b0*/  FFMA R5, R30, R88, R5 ;  /* 0x000000581e057223 */ /* 0x000fca0000000005 */
[----:B------:R-:W-:-:S05]  /*42c0*/  F2FP.TF32.F32.PACK_B R5, R5 ;  /* 0x00000005ff05723e */ /* 0x000fca00024050ff */
[----:B------:R3:W-:Y:S01]  /*42d0*/  @P3 STG.E desc[UR36][R6.64+0x20], R5 ;  /* 0x0000200506003986 */ /* 0x0007e2000c101924 */
[----:B------:R-:W-:-:S13]  /*42e0*/  ISETP.GT.AND P3, PT, R3, 0x88, P5 ;  /* 0x000000880300780c */ /* 0x000fda0002f64270 */
[----:B---3--:R-:W-:Y:S05]  /*42f0*/  @!P3 BRA `(.L_x_109) ;  /* 0x000000000004b947 */ /* 0x008fea0003800000 */
[----:B------:R3:W5:Y:S02]  /*4300*/  LDG.E.LTC128B R106, desc[UR36][R56.64+0x24] ;  /* 0x00002424386a7981 */ /* 0x000764000c1e1920 */
.L_x_109:
[----:B------:R-:W-:Y:S05]  /*4310*/  BSYNC B1 ;  /* 0x0000000000017941 */ /* 0x000fea0003800000 */
.L_x_108:
[----:B-----5:R-:W-:Y:S01]  /*4320*/  LOP3.LUT R4, R106, 0xffffe000, RZ, 0xc0, !PT ;  /* 0xffffe0006a047812 */ /* 0x020fe200078ec0ff */
[----:B------:R-:W-:Y:S01]  /*4330*/  @P3 IMAD.MOV.U32 R5, RZ, RZ, R7 ;  /* 0x000000ffff053224 */ /* 0x000fe200078e0007 */
[----:B------:R-:W-:Y:S01]  /*4340*/  ISETP.NE.AND P5, PT, R90, RZ, PT ;  /* 0x000000ff5a00720c */ /* 0x000fe20003fa5270 */
[----:B------:R-:W-:Y:S02]  /*4350*/  BSSY B1, `(.L_x_110) ;  /* 0x0000009000017945 */ /* 0x000fe40003800000 */
[----:B------:R-:W-:-:S04]  /*4360*/  FMUL R4, R4, R89 ;  /* 0x0000005904047220 */ /* 0x000fc80000400000 */
[----:B------:R-:W-:Y:S01]  /*4370*/  FFMA R31, R31, R88, R4 ;  /* 0x000000581f1f7223 */ /* 0x000fe20000000004 */
[----:B------:R-:W-:-:S04]  /*4380*/  @P3 IMAD.MOV.U32 R4, RZ, RZ, R6 ;  /* 0x000000ffff043224 */ /* 0x000fc800078e0006 */
[----:B------:R-:W-:-:S05]  /*4390*/  F2FP.TF32.F32.PACK_B R31, R31 ;  /* 0x0000001fff1f723e */ /* 0x000fca00024050ff */
[----:B------:R4:W-:Y:S01]  /*43a0*/  @P3 STG.E desc[UR36][R4.64+0x24], R31 ;  /* 0x0000241f04003986 */ /* 0x0009e2000c101924 */
[----:B------:R-:W-:-:S13]  /*43b0*/  ISETP.GT.AND P3, PT, R3, 0x80, P5 ;  /* 0x000000800300780c */ /* 0x000fda0002f64270 */
[----:B----4-:R-:W-:Y:S05]  /*43c0*/  @!P3 BRA `(.L_x_111) ;  /* 0x000000000004b947 */ /* 0x010fea0003800000 */
[----:B------:R4:W5:Y:S02]  /*43d0*/  LDG.E.LTC128B R106, desc[UR36][R14.64+0x40] ;  /* 0x000040240e6a7981 */ /* 0x000964000c1e1920 */
.L_x_111:
[----:B------:R-:W-:Y:S05]  /*43e0*/  BSYNC B1 ;  /* 0x0000000000017941 */ /* 0x000fea0003800000 */
.L_x_110:
[----:B-----5:R-:W-:Y:S01]  /*43f0*/  LOP3.LUT R4, R106, 0xffffe000, RZ, 0xc0, !PT ;  /* 0xffffe0006a047812 */ /* 0x020fe200078ec0ff */
[----:B------:R-:W-:Y:S01]  /*4400*/  BSSY B1, `(.L_x_112) ;  /* 0x000000b000017945 */ /* 0x000fe20003800000 */
[----:B------:R-:W-:-:S03]  /*4410*/  ISETP.NE.AND P5, PT, R92, RZ, PT ;  /* 0x000000ff5c00720c */ /* 0x000fc60003fa5270 */
[----:B------:R-:W-:Y:S01]  /*4420*/  FMUL R5, R4, R89 ;  /* 0x0000005904057220 */ /* 0x000fe20000400000 */
[----:B------:R-:W-:-:S03]  /*4430*/  @P3 IMAD.MOV.U32 R4, RZ, RZ, R62 ;  /* 0x000000ffff043224 */ /* 0x000fc600078e003e */
[----:B------:R-:W-:Y:S01]  /*4440*/  FFMA R9, R32, R88, R5 ;  /* 0x0000005820097223 */ /* 0x000fe20000000005 */
[----:B------:R-:W-:-:S04]  /*4450*/  @P3 IMAD.MOV.U32 R5, RZ, RZ, R63 ;  /* 0x000000ffff053224 */ /* 0x000fc800078e003f */
[----:B------:R-:W-:-:S05]  /*4460*/  F2FP.TF32.F32.PACK_B R9, R9 ;  /* 0x00000009ff09723e */ /* 0x000fca00024050ff */
[----:B------:R0:W-:Y:S01]  /*4470*/  @P3 STG.E desc[UR36][R4.64+0x40], R9 ;  /* 0x0000400904003986 */ /* 0x0001e2000c101924 */
[----:B------:R-:W-:-:S13]  /*4480*/  ISETP.GT.AND P3, PT, R3, 0x80, P5 ;  /* 0x000000800300780c */ /* 0x000fda0002f64270 */
[----:B0-----:R-:W-:Y:S05]  /*4490*/  @!P3 BRA `(.L_x_113) ;  /* 0x000000000004b947 */ /* 0x001fea0003800000 */
[----:B------:R0:W5:Y:S02]  /*44a0*/  LDG.E.LTC128B R106, desc[UR36][R14.64+0x44] ;  /* 0x000044240e6a7981 */ /* 0x000164000c1e1920 */
.L_x_113:
[----:B------:R-:W-:Y:S05]  /*44b0*/  BSYNC B1 ;  /* 0x0000000000017941 */ /* 0x000fea0003800000 */
.L_x_112:
        /* <DEDUP_REMOVED lines=10> */
[----:B0-----:R-:W-:Y:S05]  /*4560*/  @!P3 BRA `(.L_x_115) ;  /* 0x000000000004b947 */ /* 0x001fea0003800000 */
[----:B------:R0:W5:Y:S02]  /*4570*/  LDG.E.LTC128B R106, desc[UR36][R56.64+0x40] ;  /* 0x00004024386a7981 */ /* 0x000164000c1e1920 */
.L_x_115:
[----:B------:R-:W-:Y:S05]  /*4580*/  BSYNC B1 ;  /* 0x0000000000017941 */ /* 0x000fea0003800000 */
.L_x_114:
[----:B-----5:R-:W-:Y:S01]  /*4590*/  LOP3.LUT R4, R106, 0xffffe000, RZ, 0xc0, !PT ;  /* 0xffffe0006a047812 */ /* 0x020fe200078ec0ff */
[----:B------:R-:W-:Y:S04]  /*45a0*/  BSSY B1, `(.L_x_116) ;  /* 0x000000a000017945 */ /* 0x000fe80003800000 */
        /* <DEDUP_REMOVED lines=9> */
.L_x_117:
[----:B------:R-:W-:Y:S05]  /*4640*/  BSYNC B1 ;  /* 0x0000000000017941 */ /* 0x000fea0003800000 */
.L_x_116:
        /* <DEDUP_REMOVED lines=10> */
[----:B0-----:R-:W-:Y:S05]  /*46f0*/  @!P3 BRA `(.L_x_119) ;  /* 0x000000000004b947 */ /* 0x001fea0003800000 */
[----:B------:R0:W5:Y:S02]  /*4700*/  LDG.E.LTC128B R106, desc[UR36][R14.64+0x60] ;  /* 0x000060240e6a7981 */ /* 0x000164000c1e1920 */
.L_x_119:
[----:B------:R-:W-:Y:S05]  /*4710*/  BSYNC B1 ;  /* 0x0000000000017941 */ /* 0x000fea0003800000 */
.L_x_118:
        /* <DEDUP_REMOVED lines=12> */
.L_x_121:
[----:B------:R-:W-:Y:S05]  /*47e0*/  BSYNC B1 ;  /* 0x0000000000017941 */ /* 0x000fea0003800000 */
.L_x_120:
        /* <DEDUP_REMOVED lines=12> */
.L_x_123:
[----:B------:R-:W-:Y:S05]  /*48b0*/  BSYNC B1 ;  /* 0x0000000000017941 */ /* 0x000fea0003800000 */
.L_x_122:
        /* <DEDUP_REMOVED lines=11> */
.L_x_125:
[----:B------:R-:W-:Y:S05]  /*4970*/  BSYNC B1 ;  /* 0x0000000000017941 */ /* 0x000fea0003800000 */
.L_x_124:
        /* <DEDUP_REMOVED lines=12> */
.L_x_127:
[----:B------:R-:W-:Y:S05]  /*4a40*/  BSYNC B1 ;  /* 0x0000000000017941 */ /* 0x000fea0003800000 */
.L_x_126:
        /* <DEDUP_REMOVED lines=12> */
.L_x_129:
[----:B------:R-:W-:Y:S05]  /*4b10*/  BSYNC B1 ;  /* 0x0000000000017941 */ /* 0x000fea0003800000 */
.L_x_128:
        /* <DEDUP_REMOVED lines=12> */
.L_x_131:
[----:B------:R-:W-:Y:S05]  /*4be0*/  BSYNC B1 ;  /* 0x0000000000017941 */ /* 0x000fea0003800000 */
.L_x_130:
        /* <DEDUP_REMOVED lines=11> */
.L_x_133:
[----:B------:R-:W-:Y:S05]  /*4ca0*/  BSYNC B1 ;  /* 0x0000000000017941 */ /* 0x000fea0003800000 */
.L_x_132:
        /* <DEDUP_REMOVED lines=12> */
.L_x_135:
[----:B------:R-:W-:Y:S05]  /*4d70*/  BSYNC B1 ;  /* 0x0000000000017941 */ /* 0x000fea0003800000 */
.L_x_134:
        /* <DEDUP_REMOVED lines=11> */
.L_x_137:
[----:B------:R-:W-:Y:S05]  /*4e30*/  BSYNC B1 ;  /* 0x0000000000017941 */ /* 0x000fea0003800000 */
.L_x_136:
        /* <DEDUP_REMOVED lines=11> */
.L_x_139:
[----:B------:R-:W-:Y:S05]  /*4ef0*/  BSYNC B1 ;  /* 0x0000000000017941 */ /* 0x000fea0003800000 */
.L_x_138:
        /* <DEDUP_REMOVED lines=11> */
.L_x_141:
[----:B------:R-:W-:Y:S05]  /*4fb0*/  BSYNC B1 ;  /* 0x0000000000017941 */ /* 0x000fea0003800000 */
.L_x_140:
        /* <DEDUP_REMOVED lines=11> */
.L_x_143:
[----:B------:R-:W-:Y:S05]  /*5070*/  BSYNC B1 ;  /* 0x0000000000017941 */ /* 0x000fea0003800000 */
.L_x_142:
        /* <DEDUP_REMOVED lines=11> */
.L_x_145:
[----:B------:R-:W-:Y:S05]  /*5130*/  BSYNC B1 ;  /* 0x0000000000017941 */ /* 0x000fea0003800000 */
.L_x_144:
        /* <DEDUP_REMOVED lines=11> */
.L_x_147:
[----:B------:R-:W-:Y:S05]  /*51f0*/  BSYNC B1 ;  /* 0x0000000000017941 */ /* 0x000fea0003800000 */
.L_x_146:
[----:B0----5:R-:W-:Y:S01]  /*5200*/  LOP3.LUT R4, R106, 0xffffe000, RZ, 0xc0, !PT ;  /* 0xffffe0006a047812 */ /* 0x021fe200078ec0ff */
[----:B------:R-:W-:Y:S01]  /*5210*/  BSSY B1, `(.L_x_148) ;  /* 0x000000a000017945 */ /* 0x000fe20003800000 */
[----:B------:R-:W-:-:S03]  /*5220*/  ISETP.GT.AND P2, PT, R3, 0x88, P2 ;  /* 0x000000880300780c */ /* 0x000fc60001744270 */
[----:B------:R-:W-:Y:S01]  /*5230*/  FMUL R5, R4, R89 ;  /* 0x0000005904057220 */ /* 0x000fe20000400000 */
[----:B------:R-:W-:-:S03]  /*5240*/  @P6 IMAD.MOV.U32 R4, RZ, RZ, R6 ;  /* 0x000000ffff046224 */ /* 0x000fc600078e0006 */
[----:B------:R-:W-:Y:S01]  /*5250*/  FFMA R9, R50, R88, R5 ;  /* 0x0000005832097223 */ /* 0x000fe20000000005 */
[----:B------:R-:W-:-:S04]  /*5260*/  @P6 IMAD.MOV.U32 R5, RZ, RZ, R7 ;  /* 0x000000ffff056224 */ /* 0x000fc800078e0007 */
[----:B------:R-:W-:-:S05]  /*5270*/  F2FP.TF32.F32.PACK_B R9, R9 ;  /* 0x00000009ff09723e */ /* 0x000fca00024050ff */
[----:B------:R0:W-:Y:S01]  /*5280*/  @P6 STG.E desc[UR36][R4.64+0xc0], R9 ;  /* 0x0000c00904006986 */ /* 0x0001e2000c101924 */
[----:B------:R-:W-:Y:S05]  /*5290*/  @!P2 BRA `(.L_x_149) ;  /* 0x000000000004a947 */ /* 0x000fea0003800000 */
[----:B------:R0:W5:Y:S02]  /*52a0*/  LDG.E.LTC128B R106, desc[UR36][R56.64+0xc4] ;  /* 0x0000c424386a7981 */ /* 0x000164000c1e1920 */
.L_x_149:
[----:B------:R-:W-:Y:S05]  /*52b0*/  BSYNC B1 ;  /* 0x0000000000017941 */ /* 0x000fea0003800000 */
.L_x_148:
[----:B0----5:R-:W-:Y:S01]  /*52c0*/  LOP3.LUT R4, R106, 0xffffe000, RZ, 0xc0, !PT ;  /* 0xffffe0006a047812 */ /* 0x021fe200078ec0ff */
        /* <DEDUP_REMOVED lines=10> */
.L_x_151:
[----:B------:R-:W-:Y:S05]  /*5370*/  BSYNC B1 ;  /* 0x0000000000017941 */ /* 0x000fea0003800000 */
.L_x_150:
        /* <DEDUP_REMOVED lines=11> */
.L_x_153:
[----:B------:R-:W-:Y:S05]  /*5430*/  BSYNC B1 ;  /* 0x0000000000017941 */ /* 0x000fea0003800000 */
.L_x_152:
[----:B0----5:R-:W-:Y:S01]  /*5440*/  LOP3.LUT R4, R106, 0xffffe000, RZ, 0xc0, !PT ;  /* 0xffffe0006a047812 */ /* 0x021fe200078ec0ff */
[----:B------:R-:W-:Y:S01]  /*5450*/  BSSY B1, `(.L_x_154) ;  /* 0x0000008000017945 */ /* 0x000fe20003800000 */
[----:B------:R-:W-:-:S03]  /*5460*/  ISETP.GT.AND P1, PT, R3, 0x88, P1 ;  /* 0x000000880300780c */ /* 0x000fc60000f24270 */
[----:B------:R-:W-:-:S04]  /*5470*/  FMUL R4, R4, R89 ;  /* 0x0000005904047220 */ /* 0x000fc80000400000 */
[----:B------:R-:W-:-:S05]  /*5480*/  FFMA R53, R53, R88, R4 ;  /* 0x0000005835357223 */ /* 0x000fca0000000004 */
[----:B------:R-:W-:-:S05]  /*5490*/  F2FP.TF32.F32.PACK_B R53, R53 ;  /* 0x00000035ff35723e */ /* 0x000fca00024050ff */
[----:B------:R0:W-:Y:S01]  /*54a0*/  @P2 STG.E desc[UR36][R62.64+0xe4], R53 ;  /* 0x0000e4353e002986 */ /* 0x0001e2000c101924 */
[----:B------:R-:W-:Y:S05]  /*54b0*/  @!P1 BRA `(.L_x_155) ;  /* 0x0000000000049947 */ /* 0x000fea0003800000 */
[----:B------:R0:W5:Y:S02]  /*54c0*/  LDG.E.LTC128B R106, desc[UR36][R56.64+0xe0] ;  /* 0x0000e024386a7981 */ /* 0x000164000c1e1920 */
.L_x_155:
[----:B------:R-:W-:Y:S05]  /*54d0*/  BSYNC B1 ;  /* 0x0000000000017941 */ /* 0x000fea0003800000 */
.L_x_154:
[----:B-----5:R-:W-:Y:S01]  /*54e0*/  LOP3.LUT R4, R106, 0xffffe000, RZ, 0xc0, !PT ;  /* 0xffffe0006a047812 */ /* 0x020fe200078ec0ff */
        /* <DEDUP_REMOVED lines=10> */
.L_x_157:
[----:B------:R-:W-:Y:S05]  /*5590*/  BSYNC B1 ;  /* 0x0000000000017941 */ /* 0x000fea0003800000 */
.L_x_156:
[----:B------:R-:W-:Y:S05]  /*55a0*/  @!P0 BRA `(.L_x_158) ;  /* 0x0000001400688947 */ /* 0x000fea0003800000 */
[----:B-----5:R-:W-:-:S05]  /*55b0*/  LOP3.LUT R106, R106, 0xffffe000, RZ, 0xc0, !PT ;  /* 0xffffe0006a6a7812 */ /* 0x020fca00078ec0ff */
[----:B------:R-:W-:-:S04]  /*55c0*/  FMUL R106, R106, R89 ;  /* 0x000000596a6a7220 */ /* 0x000fc80000400000 */
[----:B------:R-:W-:-:S05]  /*55d0*/  FFMA R55, R55, R88, R106 ;  /* 0x0000005837377223 */ /* 0x000fca000000006a */
[----:B------:R-:W-:-:S05]  /*55e0*/  F2FP.TF32.F32.PACK_B R55, R55 ;  /* 0x00000037ff37723e */ /* 0x000fca00024050ff */
[----:B------:R0:W-:Y:S01]  /*55f0*/  STG.E desc[UR36][R6.64+0xe4], R55 ;  /* 0x0000e43706007986 */ /* 0x0001e2000c101924 */
[----:B------:R-:W-:Y:S05]  /*5600*/  BRA `(.L_x_158) ;  /* 0x0000001400507947 */ /* 0x000fea0003800000 */
.L_x_35:
[----:B------:R-:W-:Y:S01]  /*5610*/  ULDC.64 UR4, c[0x0][0x5c0] ;  /* 0x0001700000047ab9 */ /* 0x000fe20000000a00 */
[-C--:B------:R-:W-:Y:S01]  /*5620*/  FMUL R5, R56, R88.reuse ;  /* 0x0000005838057220 */ /* 0x080fe20000400000 */
[----:B------:R-:W-:Y:S01]  /*5630*/  LEA R8, P1, R12, UR4, 0x2 ;  /* 0x000000040c087c11 */ /* 0x000fe2000f8210ff */
[-C--:B------:R-:W-:Y:S01]  /*5640*/  FMUL R57, R57, R88.reuse ;  /* 0x0000005839397220 */ /* 0x080fe20000400000 */
[----:B------:R-:W-:Y:S01]  /*5650*/  ISETP.GT.AND P4, PT, R4, 0x1, PT ;  /* 0x000000010400780c */ /* 0x000fe20003f84270 */
[----:B------:R-:W-:Y:S01]  /*5660*/  IMAD.SHL.U32 R15, R112, 0x20, RZ ;  /* 0x00000020700f7824 */ /* 0x000fe200078e00ff */
[----:B------:R-:W-:Y:S01]  /*5670*/  LEA.HI.X R9, R12, UR5, R11, 0x2, P1 ;  /* 0x000000050c097c11 */ /* 0x000fe200088f140b */
[----:B------:R-:W-:Y:S01]  /*5680*/  IMAD.SHL.U32 R23, R112, 0x200, RZ ;  /* 0x0000020070177824 */ /* 0x000fe200078e00ff */
[----:B------:R-:W-:Y:S01]  /*5690*/  F2FP.TF32.F32.PACK_B R5, R5 ;  /* 0x00000005ff05723e */ /* 0x000fe200024050ff */
[-C--:B------:R-:W-:Y:S01]  /*56a0*/  FMUL R13, R58, R88.reuse ;  /* 0x000000583a0d7220 */ /* 0x080fe20000400000 */
[----:B------:R-:W-:Y:S01]  /*56b0*/  ISETP.GT.AND P1, PT, R3, RZ, P4 ;  /* 0x000000ff0300720c */ /* 0x000fe20002724270 */
[-C--:B------:R-:W-:Y:S01]  /*56c0*/  FMUL R59, R59, R88.reuse ;  /* 0x000000583b3b7220 */ /* 0x080fe20000400000 */
[C-C-:B------:R-:W-:Y:S01]  /*56d0*/  SHF.L.U64.HI R7, R112.reuse, 0x5, R113.reuse ;  /* 0x0000000570077819 */ /* 0x140fe20000010271 */
[----:B------:R0:W-:Y:S01]  /*56e0*/  @P0 STG.E desc[UR36][R8.64], R5 ;  /* 0x0000000508000986 */ /* 0x0001e2000c101924 */
[----:B------:R-:W-:Y:S01]  /*56f0*/  ISETP.GT.AND P0, PT, R3, 0x8, P5 ;  /* 0x000000080300780c */ /* 0x000fe20002f04270 */
[-C--:B------:R-:W-:Y:S01]  /*5700*/  FMUL R61, R61, R88.reuse ;  /* 0x000000583d3d7220 */ /* 0x080fe20000400000 */
[----:B------:R-:W-:Y:S01]  /*5710*/  F2FP.TF32.F32.PACK_B R57, R57 ;  /* 0x00000039ff39723e */ /* 0x000fe200024050ff */
[----:B------:R-:W-:Y:S01]  /*5720*/  FMUL R63, R63, R88 ;  /* 0x000000583f3f7220 */ /* 0x000fe20000400000 */
[----:B------:R-:W-:Y:S01]  /*5730*/  IADD3 R10, P2, R15, R8, RZ ;  /* 0x000000080f0a7210 */ /* 0x000fe20007f5e0ff */
[-C--:B------:R-:W-:Y:S01]  /*5740*/  FMUL R65, R65, R88.reuse ;  /* 0x0000005841417220 */ /* 0x080fe20000400000 */
[----:B------:R-:W-:Y:S01]  /*5750*/  SHF.L.U64.HI R113, R112, 0x9, R113 ;  /* 0x0000000970717819 */ /* 0x000fe20000010271 */
[----:B------:R-:W-:Y:S01]  /*5760*/  FMUL R67, R67, R88 ;  /* 0x0000005843437220 */ /* 0x000fe20000400000 */
[----:B------:R-:W-:Y:S01]  /*5770*/  F2FP.TF32.F32.PACK_B R13, R13 ;  /* 0x0000000dff0d723e */ /* 0x000fe200024050ff */
[----:B------:R-:W-:Y:S01]  /*5780*/  @P1 STG.E desc[UR36][R8.64+0x4], R57 ;  /* 0x0000043908001986 */ /* 0x000fe2000c101924 */
[----:B------:R-:W-:Y:S01]  /*5790*/  IMAD.X R11, R7, 0x1, R9, P2 ;  /* 0x00000001070b7824 */ /* 0x000fe200010e0609 */
[----:B------:R-:W-:Y:S01]  /*57a0*/  IADD3 R6, P1, P2, R23, R8, R15 ;  /* 0x0000000817067210 */ /* 0x000fe20007a3e00f */
[-C--:B0-----:R-:W-:Y:S01]  /*57b0*/  FMUL R5, R60, R88.reuse ;  /* 0x000000583c057220 */ /* 0x081fe20000400000 */
[C---:B------:R-:W-:Y:S01]  /*57c0*/  ISETP.GT.AND P3, PT, R4.reuse, 0x8, PT ;  /* 0x000000080400780c */ /* 0x040fe20003f64270 */
[-C--:B------:R-:W-:Y:S01]  /*57d0*/  FMUL R69, R69, R88.reuse ;  /* 0x0000005845457220 */ /* 0x080fe20000400000 */
[----:B------:R-:W-:Y:S01]  /*57e0*/  IADD3.X R7, R113, R9, R7, P1, P2 ;  /* 0x0000000971077210 */ /* 0x000fe20000fe4407 */
[----:B------:R0:W-:Y:S01]  /*57f0*/  @P0 STG.E desc[UR36][R10.64], R13 ;  /* 0x0000000d0a000986 */ /* 0x0001e2000c101924 */
[----:B------:R-:W-:Y:S01]  /*5800*/  ISETP.GT.AND P1, PT, R3, 0x8, P4 ;  /* 0x000000080300780c */ /* 0x000fe20002724270 */
[-C--:B------:R-:W-:Y:S01]  /*5810*/  FMUL R71, R71, R88.reuse ;  /* 0x0000005847477220 */ /* 0x080fe20000400000 */
[----:B------:R-:W-:Y:S01]  /*5820*/  ISETP.GT.AND P0, PT, R3, RZ, P3 ;  /* 0x000000ff0300720c */ /* 0x000fe20001f04270 */
[-C--:B------:R-:W-:Y:S01]  /*5830*/  FMUL R73, R73, R88.reuse ;  /* 0x0000005849497220 */ /* 0x080fe20000400000 */
[----:B------:R-:W-:Y:S01]  /*5840*/  F2FP.TF32.F32.PACK_B R59, R59 ;  /* 0x0000003bff3b723e */ /* 0x000fe200024050ff */
[-C--:B------:R-:W-:Y:S01]  /*5850*/  FMUL R75, R75, R88.reuse ;  /* 0x000000584b4b7220 */ /* 0x080fe20000400000 */
[----:B------:R-:W-:Y:S01]  /*5860*/  F2FP.TF32.F32.PACK_B R5, R5 ;  /* 0x00000005ff05723e */ /* 0x000fe200024050ff */
[-C--:B------:R-:W-:Y:S01]  /*5870*/  FMUL R77, R77, R88.reuse ;  /* 0x000000584d4d7220 */ /* 0x080fe20000400000 */
[----:B------:R-:W-:Y:S01]  /*5880*/  ISETP.GT.AND P2, PT, R4, 0x9, PT ;  /* 0x000000090400780c */ /* 0x000fe20003f44270 */
[-C--:B------:R-:W-:Y:S01]  /*5890*/  FMUL R79, R79, R88.reuse ;  /* 0x000000584f4f7220 */ /* 0x080fe20000400000 */
[----:B------:R-:W-:Y:S01]  /*58a0*/  F2FP.TF32.F32.PACK_B R61, R61 ;  /* 0x0000003dff3d723e */ /* 0x000fe200024050ff */
[-C--:B0-----:R-:W-:Y:S01]  /*58b0*/  FMUL R13, R62, R88.reuse ;  /* 0x000000583e0d7220 */ /* 0x081fe20000400000 */
[----:B------:R-:W-:Y:S01]  /*58c0*/  F2FP.TF32.F32.PACK_B R63, R63 ;  /* 0x0000003fff3f723e */ /* 0x000fe200024050ff */
[----:B------:R-:W-:Y:S01]  /*58d0*/  @P1 STG.E desc[UR36][R10.64+0x4], R59 ;  /* 0x0000043b0a001986 */ /* 0x000fe2000c101924 */
[----:B------:R-:W-:Y:S01]  /*58e0*/  ISETP.GT.AND P1, PT, R4, 0x11, PT ;  /* 0x000000110400780c */ /* 0x000fe20003f24270 */
[-C--:B------:R-:W-:Y:S01]  /*58f0*/  FMUL R81, R81, R88.reuse ;  /* 0x0000005851517220 */ /* 0x080fe20000400000 */
[----:B------:R-:W-:Y:S01]  /*5900*/  F2FP.TF32.F32.PACK_B R13, R13 ;  /* 0x0000000dff0d723e */ /* 0x000fe200024050ff */
[----:B------:R0:W-:Y:S01]  /*5910*/  @P0 STG.E desc[UR36][R8.64+0x20], R5 ;  /* 0x0000200508000986 */ /* 0x0001e2000c101924 */
[----:B------:R-:W-:Y:S01]  /*5920*/  ISETP.GT.AND P0, PT, R3, RZ, P2 ;  /* 0x000000ff0300720c */ /* 0x000fe20001704270 */
[-C--:B------:R-:W-:Y:S01]  /*5930*/  FMUL R83, R83, R88.reuse ;  /* 0x0000005853537220 */ /* 0x080fe20000400000 */
[----:B------:R-:W-:Y:S01]  /*5940*/  F2FP.TF32.F32.PACK_B R65, R65 ;  /* 0x00000041ff41723e */ /* 0x000fe200024050ff */
        /* <DEDUP_REMOVED lines=8> */
[-C--:B0-----:R-:W-:Y:S01]  /*59d0*/  FMUL R5, R64, R88.reuse ;  /* 0x0000005840057220 */ /* 0x081fe20000400000 */
[----:B------:R-:W-:Y:S01]  /*59e0*/  F2FP.TF32.F32.PACK_B R75, R75 ;  /* 0x0000004bff4b723e */ /* 0x000fe200024050ff */
[----:B------:R-:W-:Y:S01]  /*59f0*/  @P0 STG.E desc[UR36][R8.64+0x24], R61 ;  /* 0x0000243d08000986 */ /* 0x000fe2000c101924 */
[----:B------:R-:W-:Y:S01]  /*5a00*/  ISETP.GT.AND P0, PT, R3, 0x8, P3 ;  /* 0x000000080300780c */ /* 0x000fe20001f04270 */
[-C--:B------:R-:W-:Y:S01]  /*5a10*/  FMUL R29, R29, R88.reuse ;  /* 0x000000581d1d7220 */ /* 0x080fe20000400000 */
[----:B------:R-:W-:Y:S01]  /*5a20*/  F2FP.TF32.F32.PACK_B R5, R5 ;  /* 0x00000005ff05723e */ /* 0x000fe200024050ff */
[-C--:B------:R-:W-:Y:S01]  /*5a30*/  FMUL R31, R31, R88.reuse ;  /* 0x000000581f1f7220 */ /* 0x080fe20000400000 */
[C---:B------:R-:W-:Y:S01]  /*5a40*/  ISETP.GT.AND P4, PT, R4.reuse, 0x29, PT ;  /* 0x000000290400780c */ /* 0x040fe20003f84270 */
[-C--:B------:R-:W-:Y:S01]  /*5a50*/  FMUL R33, R33, R88.reuse ;  /* 0x0000005821217220 */ /* 0x080fe20000400000 */
[----:B------:R-:W-:Y:S01]  /*5a60*/  F2FP.TF32.F32.PACK_B R77, R77 ;  /* 0x0000004dff4d723e */ /* 0x000fe200024050ff */
[-C--:B------:R-:W-:Y:S01]  /*5a70*/  FMUL R35, R35, R88.reuse ;  /* 0x0000005823237220 */ /* 0x080fe20000400000 */
[----:B------:R-:W-:Y:S01]  /*5a80*/  F2FP.TF32.F32.PACK_B R79, R79 ;  /* 0x0000004fff4f723e */ /* 0x000fe200024050ff */
[-C--:B------:R-:W-:Y:S01]  /*5a90*/  FMUL R37, R37, R88.reuse ;  /* 0x0000005825257220 */ /* 0x080fe20000400000 */
[C---:B------:R-:W-:Y:S01]  /*5aa0*/  ISETP.GT.AND P3, PT, R4.reuse, 0x31, PT ;  /* 0x000000310400780c */ /* 0x040fe20003f64270 */
[-C--:B------:R-:W-:Y:S01]  /*5ab0*/  FMUL R39, R39, R88.reuse ;  /* 0x0000005827277220 */ /* 0x080fe20000400000 */
[----:B------:R-:W-:Y:S01]  /*5ac0*/  F2FP.TF32.F32.PACK_B R81, R81 ;  /* 0x00000051ff51723e */ /* 0x000fe200024050ff */
[----:B------:R0:W-:Y:S01]  /*5ad0*/  @P0 STG.E desc[UR36][R10.64+0x20], R13 ;  /* 0x0000200d0a000986 */ /* 0x0001e2000c101924 */
[----:B------:R-:W-:Y:S01]  /*5ae0*/  ISETP.GT.AND P0, PT, R3, 0x8, P2 ;  /* 0x000000080300780c */ /* 0x000fe20001704270 */
[-C--:B------:R-:W-:Y:S01]  /*5af0*/  FMUL R41, R41, R88.reuse ;  /* 0x0000005829297220 */ /* 0x080fe20000400000 */
[----:B------:R-:W-:Y:S01]  /*5b00*/  ISETP.GT.AND P2, PT, R4, 0x10, PT ;  /* 0x000000100400780c */ /* 0x000fe20003f44270 */
        /* <DEDUP_REMOVED lines=11> */
[----:B------:R-:W-:Y:S01]  /*5bc0*/  ISETP.GT.AND P0, PT, R3, RZ, P2 ;  /* 0x000000ff0300720c */ /* 0x000fe20001704270 */
[-C--:B------:R-:W-:Y:S01]  /*5bd0*/  FMUL R51, R51, R88.reuse ;  /* 0x0000005833337220 */ /* 0x080fe20000400000 */
[----:B------:R-:W-:Y:S01]  /*5be0*/  F2FP.TF32.F32.PACK_B R13, R13 ;  /* 0x0000000dff0d723e */ /* 0x000fe200024050ff */
[-C--:B------:R-:W-:Y:S01]  /*5bf0*/  FMUL R53, R53, R88.reuse ;  /* 0x0000005835357220 */ /* 0x080fe20000400000 */
[----:B------:R-:W-:Y:S01]  /*5c00*/  F2FP.TF32.F32.PACK_B R29, R29 ;  /* 0x0000001dff1d723e */ /* 0x000fe200024050ff */
[----:B------:R-:W-:Y:S01]  /*5c10*/  FMUL R55, R55, R88 ;  /* 0x0000005837377220 */ /* 0x000fe20000400000 */
[----:B------:R-:W-:-:S02]  /*5c20*/  F2FP.TF32.F32.PACK_B R31, R31 ;  /* 0x0000001fff1f723e */ /* 0x000fc400024050ff */
[----:B------:R-:W-:Y:S02]  /*5c30*/  F2FP.TF32.F32.PACK_B R33, R33 ;  /* 0x00000021ff21723e */ /* 0x000fe400024050ff */
[----:B------:R-:W-:Y:S02]  /*5c40*/  F2FP.TF32.F32.PACK_B R35, R35 ;  /* 0x00000023ff23723e */ /* 0x000fe400024050ff */
[----:B------:R-:W-:Y:S01]  /*5c50*/  F2FP.TF32.F32.PACK_B R37, R37 ;  /* 0x00000025ff25723e */ /* 0x000fe200024050ff */
[----:B------:R0:W-:Y:S01]  /*5c60*/  @P0 STG.E desc[UR36][R8.64+0x40], R5 ;  /* 0x0000400508000986 */ /* 0x0001e2000c101924 */
[----:B------:R-:W-:Y:S02]  /*5c70*/  ISETP.GT.AND P0, PT, R3, RZ, P1 ;  /* 0x000000ff0300720c */ /* 0x000fe40000f04270 */
[----:B------:R-:W-:Y:S02]  /*5c80*/  F2FP.TF32.F32.PACK_B R39, R39 ;  /* 0x00000027ff27723e */ /* 0x000fe400024050ff */
[----:B------:R-:W-:-:S02]  /*5c90*/  F2FP.TF32.F32.PACK_B R41, R41 ;  /* 0x00000029ff29723e */ /* 0x000fc400024050ff */
[----:B------:R-:W-:Y:S02]  /*5ca0*/  F2FP.TF32.F32.PACK_B R43, R43 ;  /* 0x0000002bff2b723e */ /* 0x000fe400024050ff */
[----:B------:R-:W-:Y:S02]  /*5cb0*/  F2FP.TF32.F32.PACK_B R45, R45 ;  /* 0x0000002dff2d723e */ /* 0x000fe400024050ff */
[----:B------:R-:W-:Y:S01]  /*5cc0*/  F2FP.TF32.F32.PACK_B R47, R47 ;  /* 0x0000002fff2f723e */ /* 0x000fe200024050ff */
[----:B0-----:R-:W-:Y:S01]  /*5cd0*/  FMUL R5, R68, R88 ;  /* 0x0000005844057220 */ /* 0x001fe20000400000 */
[----:B------:R-:W-:Y:S01]  /*5ce0*/  F2FP.TF32.F32.PACK_B R49, R49 ;  /* 0x00000031ff31723e */ /* 0x000fe200024050ff */
[----:B------:R-:W-:Y:S01]  /*5cf0*/  @P0 STG.E desc[UR36][R8.64+0x44], R65 ;  /* 0x0000444108000986 */ /* 0x000fe2000c101924 */
[----:B------:R-:W-:Y:S02]  /*5d00*/  ISETP.GT.AND P0, PT, R3, 0x8, P2 ;  /* 0x000000080300780c */ /* 0x000fe40001704270 */
[----:B------:R-:W-:-:S02]  /*5d10*/  ISETP.GT.AND P2, PT, R4, 0x18, PT ;  /* 0x000000180400780c */ /* 0x000fc40003f44270 */
[----:B------:R-:W-:Y:S02]  /*5d20*/  F2FP.TF32.F32.PACK_B R5, R5 ;  /* 0x00000005ff05723e */ /* 0x000fe400024050ff */
[----:B------:R-:W-:Y:S02]  /*5d30*/  F2FP.TF32.F32.PACK_B R51, R51 ;  /* 0x00000033ff33723e */ /* 0x000fe400024050ff */
[----:B------:R-:W-:Y:S02]  /*5d40*/  F2FP.TF32.F32.PACK_B R53, R53 ;  /* 0x00000035ff35723e */ /* 0x000fe400024050ff */
[----:B------:R-:W-:-:S03]  /*5d50*/  F2FP.TF32.F32.PACK_B R55, R55 ;  /* 0x00000037ff37723e */ /* 0x000fc600024050ff */
[----:B------:R0:W-:Y:S01]  /*5d60*/  @P0 STG.E desc[UR36][R10.64+0x40], R13 ;  /* 0x0000400d0a000986 */ /* 0x0001e2000c101924 */
[----:B------:R-:W-:Y:S02]  /*5d70*/  ISETP.GT.AND P0, PT, R3, 0x8, P1 ;  /* 0x000000080300780c */ /* 0x000fe40000f04270 */
[----:B------:R-:W-:Y:S01]  /*5d80*/  ISETP.GT.AND P1, PT, R4, 0x19, PT ;  /* 0x000000190400780c */ /* 0x000fe20003f24270 */
[----:B0-----:R-:W-:-:S10]  /*5d90*/  FMUL R13, R70, R88 ;  /* 0x00000058460d7220 */ /* 0x001fd40000400000 */
[----:B------:R-:W-:Y:S01]  /*5da0*/  @P0 STG.E desc[UR36][R10.64+0x44], R67 ;  /* 0x000044430a000986 */ /* 0x000fe2000c101924 */
[----:B------:R-:W-:Y:S02]  /*5db0*/  ISETP.GT.AND P0, PT, R3, RZ, P2 ;  /* 0x000000ff0300720c */ /* 0x000fe40001704270 */
[----:B------:R-:W-:-:S11]  /*5dc0*/  F2FP.TF32.F32.PACK_B R13, R13 ;  /* 0x0000000dff0d723e */ /* 0x000fd600024050ff */
[----:B------:R0:W-:Y:S01]  /*5dd0*/  @P0 STG.E desc[UR36][R8.64+0x60], R5 ;  /* 0x0000600508000986 */ /* 0x0001e2000c101924 */
[----:B------:R-:W-:Y:S01]  /*5de0*/  ISETP.GT.AND P0, PT, R3, RZ, P1 ;  /* 0x000000ff0300720c */ /* 0x000fe20000f04270 */
[----:B0-----:R-:W-:-:S12]  /*5df0*/  FMUL R5, R72, R88 ;  /* 0x0000005848057220 */ /* 0x001fd80000400000 */
[----:B------:R-:W-:Y:S01]  /*5e00*/  @P0 STG.E desc[UR36][R8.64+0x64], R69 ;  /* 0x0000644508000986 */ /* 0x000fe2000c101924 */
[----:B------:R-:W-:Y:S02]  /*5e10*/  ISETP.GT.AND P0, PT, R3, 0x8, P2 ;  /* 0x000000080300780c */ /* 0x000fe40001704270 */
[----:B------:R-:W-:Y:S02]  /*5e20*/  ISETP.GT.AND P2, PT, R4, 0x20, PT ;  /* 0x000000200400780c */ /* 0x000fe40003f44270 */
[----:B------:R-:W-:-:S09]  /*5e30*/  F2FP.TF32.F32.PACK_B R5, R5 ;  /* 0x00000005ff05723e */ /* 0x000fd200024050ff */
        /* <DEDUP_REMOVED lines=12> */
[----:B------:R-:W-:Y:S02]  /*5f00*/  F2FP.TF32.F32.PACK_B R5, R5 ;  /* 0x00000005ff05723e */ /* 0x000fe400024050ff */
[----:B------:R-:W-:-:S09]  /*5f10*/  ISETP.GT.AND P2, PT, R4, 0x38, PT ;  /* 0x000000380400780c */ /* 0x000fd20003f44270 */
        /* <DEDUP_REMOVED lines=12> */
[----:B------:R-:W-:-:S11]  /*5fe0*/  F2FP.TF32.F32.PACK_B R5, R5 ;  /* 0x00000005ff05723e */ /* 0x000fd600024050ff */
[----:B------:R0:W-:Y:S01]  /*5ff0*/  @P0 STG.E desc[UR36][R10.64+0xa0], R13 ;  /* 0x0000a00d0a000986 */ /* 0x0001e2000c101924 */
[----:B------:R-:W-:Y:S01]  /*6000*/  ISETP.GT.AND P0, PT, R3, 0x8, P4 ;  /* 0x000000080300780c */ /* 0x000fe20002704270 */
[----:B0-----:R-:W-:-:S12]  /*6010*/  FMUL R13, R82, R88 ;  /* 0x00000058520d7220 */ /* 0x001fd80000400000 */
[----:B------:R-:W-:Y:S01]  /*6020*/  @P0 STG.E desc[UR36][R10.64+0xa4], R79 ;  /* 0x0000a44f0a000986 */ /* 0x000fe2000c101924 */
[----:B------:R-:W-:Y:S02]  /*6030*/  ISETP.GT.AND P0, PT, R4, 0x30, PT ;  /* 0x000000300400780c */ /* 0x000fe40003f04270 */
[----:B------:R-:W-:Y:S02]  /*6040*/  F2FP.TF32.F32.PACK_B R13, R13 ;  /* 0x0000000dff0d723e */ /* 0x000fe400024050ff */
[----:B------:R-:W-:-:S13]  /*6050*/  ISETP.GT.AND P1, PT, R3, RZ, P0 ;  /* 0x000000ff0300720c */ /* 0x000fda0000724270 */
[----:B------:R0:W-:Y:S01]  /*6060*/  @P1 STG.E desc[UR36][R8.64+0xc0], R5 ;  /* 0x0000c00508001986 */ /* 0x0001e2000c101924 */
[----:B------:R-:W-:Y:S01]  /*6070*/  ISETP.GT.AND P1, PT, R3, RZ, P3 ;  /* 0x000000ff0300720c */ /* 0x000fe20001f24270 */
[----:B0-----:R-:W-:-:S12]  /*6080*/  FMUL R5, R84, R88 ;  /* 0x0000005854057220 */ /* 0x001fd80000400000 */
[----:B------:R-:W-:Y:S01]  /*6090*/  @P1 STG.E desc[UR36][R8.64+0xc4], R81 ;  /* 0x0000c45108001986 */ /* 0x000fe2000c101924 */
[----:B------:R-:W-:Y:S02]  /*60a0*/  ISETP.GT.AND P1, PT, R3, 0x8, P0 ;  /* 0x000000080300780c */ /* 0x000fe40000724270 */
[----:B------:R-:W-:-:S11]  /*60b0*/  F2FP.TF32.F32.PACK_B R5, R5 ;  /* 0x00000005ff05723e */ /* 0x000fd600024050ff */
[----:B------:R0:W-:Y:S01]  /*60c0*/  @P1 STG.E desc[UR36][R10.64+0xc0], R13 ;  /* 0x0000c00d0a001986 */ /* 0x0001e2000c101924 */
[----:B------:R-:W-:-:S13]  /*60d0*/  ISETP.GT.AND P1, PT, R3, 0x8, P3 ;  /* 0x000000080300780c */ /* 0x000fda0001f24270 */
[----:B------:R-:W-:Y:S01]  /*60e0*/  @P1 STG.E desc[UR36][R10.64+0xc4], R83 ;  /* 0x0000c4530a001986 */ /* 0x000fe2000c101924 */
[----:B------:R-:W-:-:S05]  /*60f0*/  IADD3 R14, P1, R23, R10, RZ ;  /* 0x0000000a170e7210 */ /* 0x000fca0007f3e0ff */
[----:B------:R-:W-:Y:S01]  /*6100*/  IMAD.X R15, R113, 0x1, R11, P1 ;  /* 0x00000001710f7824 */ /* 0x000fe200008e060b */
[----:B------:R-:W-:-:S13]  /*6110*/  ISETP.GT.AND P1, PT, R3, RZ, P2 ;  /* 0x000000ff0300720c */ /* 0x000fda0001724270 */
[----:B------:R1:W-:Y:S01]  /*6120*/  @P1 STG.E desc[UR36][R8.64+0xe0], R5 ;  /* 0x0000e00508001986 */ /* 0x0003e2000c101924 */
[----:B------:R-:W-:-:S05]  /*6130*/  IADD3 R20, P1, R23, R10, RZ ;  /* 0x0000000a17147210 */ /* 0x000fca0007f3e0ff */
[----:B------:R-:W-:Y:S01]  /*6140*/  IMAD.X R21, R113, 0x1, R11, P1 ;  /* 0x0000000171157824 */ /* 0x000fe200008e060b */
[----:B------:R-:W-:Y:S01]  /*6150*/  IADD3 R12, P1, R23, R8, RZ ;  /* 0x00000008170c7210 */ /* 0x000fe20007f3e0ff */
[----:B------:R-:W-:-:S04]  /*6160*/  FMUL R23, R24, R88 ;  /* 0x0000005818177220 */ /* 0x000fc80000400000 */
[----:B0-----:R-:W-:Y:S01]  /*6170*/  IMAD.X R13, R113, 0x1, R9, P1 ;  /* 0x00000001710d7824 */ /* 0x001fe200008e0609 */
[----:B------:R-:W-:Y:S01]  /*6180*/  ISETP.GT.AND P1, PT, R4, 0x39, PT ;  /* 0x000000390400780c */ /* 0x000fe20003f24270 */
[----:B-1----:R-:W-:Y:S01]  /*6190*/  FMUL R5, R86, R88 ;  /* 0x0000005856057220 */ /* 0x002fe20000400000 */
[----:B------:R-:W-:Y:S02]  /*61a0*/  F2FP.TF32.F32.PACK_B R23, R23 ;  /* 0x00000017ff17723e */ /* 0x000fe400024050ff */
[----:B------:R-:W-:Y:S02]  /*61b0*/  ISETP.GT.AND P6, PT, R3, RZ, P1 ;  /* 0x000000ff0300720c */ /* 0x000fe40000fc4270 */
[----:B------:R-:W-:-:S11]  /*61c0*/  F2FP.TF32.F32.PACK_B R5, R5 ;  /* 0x00000005ff05723e */ /* 0x000fd600024050ff */
[----:B------:R-:W-:Y:S01]  /*61d0*/  @P6 STG.E desc[UR36][R8.64+0xe4], R85 ;  /* 0x0000e45508006986 */ /* 0x000fe2000c101924 */
[----:B------:R-:W-:-:S13]  /*61e0*/  ISETP.GT.AND P6, PT, R3, 0x8, P2 ;  /* 0x000000080300780c */ /* 0x000fda00017c4270 */
[----:B------:R0:W-:Y:S01]  /*61f0*/  @P6 STG.E desc[UR36][R10.64+0xe0], R5 ;  /* 0x0000e0050a006986 */ /* 0x0001e2000c101924 */
[----:B------:R-:W-:Y:S01]  /*6200*/  ISETP.GT.AND P6, PT, R3, 0x8, P1 ;  /* 0x000000080300780c */ /* 0x000fe20000fc4270 */
[----:B0-----:R-:W-:-:S12]  /*6210*/  FMUL R5, R26, R88 ;  /* 0x000000581a057220 */ /* 0x001fd80000400000 */
[----:B------:R0:W-:Y:S01]  /*6220*/  @P6 STG.E desc[UR36][R10.64+0xe4], R87 ;  /* 0x0000e4570a006986 */ /* 0x0001e2000c101924 */
[C---:B------:R-:W-:Y:S02]  /*6230*/  ISETP.GT.AND P6, PT, R3.reuse, 0x80, P5 ;  /* 0x000000800300780c */ /* 0x040fe40002fc4270 */
[----:B------:R-:W-:Y:S02]  /*6240*/  ISETP.GT.AND P5, PT, R3, 0x88, P5 ;  /* 0x000000880300780c */ /* 0x000fe40002fa4270 */
[----:B------:R-:W-:Y:S01]  /*6250*/  F2FP.TF32.F32.PACK_B R5, R5 ;  /* 0x00000005ff05723e */ /* 0x000fe200024050ff */
[----:B0-----:R-:W-:-:S08]  /*6260*/  FMUL R11, R28, R88 ;  /* 0x000000581c0b7220 */ /* 0x001fd00000400000 */
[----:B------:R-:W-:Y:S01]  /*6270*/  @P6 STG.E desc[UR36][R12.64], R23 ;  /* 0x000000170c006986 */ /* 0x000fe2000c101924 */
[----:B------:R-:W-:Y:S02]  /*6280*/  ISETP.GT.AND P6, PT, R4, 0x1, PT ;  /* 0x000000010400780c */ /* 0x000fe40003fc4270 */
[----:B------:R-:W-:Y:S02]  /*6290*/  F2FP.TF32.F32.PACK_B R11, R11 ;  /* 0x0000000bff0b723e */ /* 0x000fe400024050ff */
[----:B------:R-:W-:-:S13]  /*62a0*/  ISETP.GT.AND P6, PT, R3, 0x80, P6 ;  /* 0x000000800300780c */ /* 0x000fda00037c4270 */
[----:B------:R-:W-:Y:S02]  /*62b0*/  @P6 IMAD.MOV.U32 R8, RZ, RZ, R12 ;  /* 0x000000ffff086224 */ /* 0x000fe400078e000c */
[----:B------:R-:W-:-:S05]  /*62c0*/  @P6 IMAD.MOV.U32 R9, RZ, RZ, R13 ;  /* 0x000000ffff096224 */ /* 0x000fca00078e000d */
[----:B------:R-:W-:Y:S01]  /*62d0*/  @P6 STG.E desc[UR36][R8.64+0x4], R25 ;  /* 0x0000041908006986 */ /* 0x000fe2000c101924 */
[----:B------:R-:W-:-:S03]  /*62e0*/  ISETP.GT.AND P6, PT, R4, 0x1, PT ;  /* 0x000000010400780c */ /* 0x000fc60003fc4270 */
[----:B------:R0:W-:Y:S01]  /*62f0*/  @P5 STG.E desc[UR36][R14.64], R5 ;  /* 0x000000050e005986 */ /* 0x0001e2000c101924 */
[----:B------:R-:W-:Y:S02]  /*6300*/  ISETP.GT.AND P5, PT, R3, 0x88, P6 ;  /* 0x000000880300780c */ /* 0x000fe400037a4270 */
[----:B------:R-:W-:Y:S01]  /*6310*/  ISETP.GT.AND P6, PT, R4, 0x8, PT ;  /* 0x000000080400780c */ /* 0x000fe20003fc4270 */
[----:B0-----:R-:W-:-:S10]  /*6320*/  FMUL R5, R30, R88 ;  /* 0x000000581e057220 */ /* 0x001fd40000400000 */
[----:B------:R-:W-:Y:S01]  /*6330*/  @P5 STG.E desc[UR36][R20.64+0x4], R27 ;  /* 0x0000041b14005986 */ /* 0x000fe2000c101924 */
[----:B------:R-:W-:Y:S02]  /*6340*/  ISETP.GT.AND P5, PT, R3, 0x80, P6 ;  /* 0x000000800300780c */ /* 0x000fe400037a4270 */
[----:B------:R-:W-:Y:S02]  /*6350*/  ISETP.GT.AND P6, PT, R4, 0x9, PT ;  /* 0x000000090400780c */ /* 0x000fe40003fc4270 */
[----:B------:R-:W-:-:S09]  /*6360*/  F2FP.TF32.F32.PACK_B R5, R5 ;  /* 0x00000005ff05723e */ /* 0x000fd200024050ff */
[----:B------:R-:W-:Y:S02]  /*6370*/  @P5 IMAD.MOV.U32 R8, RZ, RZ, R12 ;  /* 0x000000ffff085224 */ /* 0x000fe400078e000c */
[----:B------:R-:W-:-:S05]  /*6380*/  @P5 IMAD.MOV.U32 R9, RZ, RZ, R13 ;  /* 0x000000ffff095224 */ /* 0x000fca00078e000d */
[----:B------:R0:W-:Y:S01]  /*6390*/  @P5 STG.E desc[UR36][R8.64+0x20], R11 ;  /* 0x0000200b08005986 */ /* 0x0001e2000c101924 */
[----:B------:R-:W-:Y:S01]  /*63a0*/  ISETP.GT.AND P5, PT, R3, 0x80, P6 ;  /* 0x000000800300780c */ /* 0x000fe200037a4270 */
[----:B0-----:R-:W-:-:S12]  /*63b0*/  FMUL R11, R32, R88 ;  /* 0x00000058200b7220 */ /* 0x001fd80000400000 */
[----:B------:R-:W-:Y:S02]  /*63c0*/  @P5 IMAD.MOV.U32 R8, RZ, RZ, R12 ;  /* 0x000000ffff085224 */ /* 0x000fe400078e000c */
[----:B------:R-:W-:Y:S01]  /*63d0*/  @P5 IMAD.MOV.U32 R9, RZ, RZ, R13 ;  /* 0x000000ffff095224 */ /* 0x000fe200078e000d */
[----:B------:R-:W-:-:S04]  /*63e0*/  F2FP.TF32.F32.PACK_B R11, R11 ;  /* 0x0000000bff0b723e */ /* 0x000fc800024050ff */
[----:B------:R-:W-:Y:S01]  /*63f0*/  @P5 STG.E desc[UR36][R8.64+0x24], R29 ;  /* 0x0000241d08005986 */ /* 0x000fe2000c101924 */
[----:B------:R-:W-:-:S04]  /*6400*/  ISETP.GT.AND P5, PT, R4, 0x8, PT ;  /* 0x000000080400780c */ /* 0x000fc80003fa4270 */
[----:B------:R-:W-:-:S13]  /*6410*/  ISETP.GT.AND P5, PT, R3, 0x88, P5 ;  /* 0x000000880300780c */ /* 0x000fda0002fa4270 */
        /* <DEDUP_REMOVED lines=54> */
[----:B------:R0:W-:Y:S01]  /*6780*/  @P5 STG.E desc[UR36][R8.64+0x84], R41 ;  /* 0x0000842908005986 */ /* 0x0001e2000c101924 */
[----:B------:R-:W-:-:S04]  /*6790*/  ISETP.GT.AND P5, PT, R4, 0x20, PT ;  /* 0x000000200400780c */ /* 0x000fc80003fa4270 */
[----:B------:R-:W-:Y:S01]  /*67a0*/  ISETP.GT.AND P5, PT, R3, 0x88, P5 ;  /* 0x000000880300780c */ /* 0x000fe20002fa4270 */
[----:B0-----:R-:W-:-:S05]  /*67b0*/  FMUL R9, R44, R88 ;  /* 0x000000582c097220 */ /* 0x001fca0000400000 */
[----:B------:R-:W-:-:S07]  /*67c0*/  F2FP.TF32.F32.PACK_B R9, R9 ;  /* 0x00000009ff09723e */ /* 0x000fce00024050ff */
[----:B------:R0:W-:Y:S01]  /*67d0*/  @P5 STG.E desc[UR36][R6.64+0x80], R5 ;  /* 0x0000800506005986 */ /* 0x0001e2000c101924 */
[----:B------:R-:W-:Y:S02]  /*67e0*/  ISETP.GT.AND P5, PT, R3, 0x88, P6 ;  /* 0x000000880300780c */ /* 0x000fe400037a4270 */
[----:B------:R-:W-:-:S11]  /*67f0*/  ISETP.GT.AND P6, PT, R4, 0x28, PT ;  /* 0x000000280400780c */ /* 0x000fd60003fc4270 */
[----:B------:R-:W-:Y:S01]  /*6800*/  @P5 STG.E desc[UR36][R6.64+0x84], R43 ;  /* 0x0000842b06005986 */ /* 0x000fe2000c101924 */
[----:B------:R-:W-:-:S13]  /*6810*/  ISETP.GT.AND P5, PT, R3, 0x80, P6 ;  /* 0x000000800300780c */ /* 0x000fda00037a4270 */
[----:B------:R-:W-:Y:S02]  /*6820*/  @P5 IMAD.MOV.U32 R4, RZ, RZ, R12 ;  /* 0x000000ffff045224 */ /* 0x000fe400078e000c */
[----:B0-----:R-:W-:-:S05]  /*6830*/  @P5 IMAD.MOV.U32 R5, RZ, RZ, R13 ;  /* 0x000000ffff055224 */ /* 0x001fca00078e000d */
[----:B------:R0:W-:Y:S01]  /*6840*/  @P5 STG.E desc[UR36][R4.64+0xa0], R9 ;  /* 0x0000a00904005986 */ /* 0x0001e2000c101924 */
[C---:B------:R-:W-:Y:S02]  /*6850*/  ISETP.GT.AND P5, PT, R3.reuse, 0x80, P4 ;  /* 0x000000800300780c */ /* 0x040fe400027a4270 */
[----:B------:R-:W-:Y:S01]  /*6860*/  ISETP.GT.AND P4, PT, R3, 0x88, P4 ;  /* 0x000000880300780c */ /* 0x000fe20002784270 */
[----:B0-----:R-:W-:-:S10]  /*6870*/  FMUL R9, R48, R88 ;  /* 0x0000005830097220 */ /* 0x001fd40000400000 */
[----:B------:R-:W-:Y:S02]  /*6880*/  @P5 IMAD.MOV.U32 R4, RZ, RZ, R12 ;  /* 0x000000ffff045224 */ /* 0x000fe400078e000c */
[----:B------:R-:W-:Y:S01]  /*6890*/  @P5 IMAD.MOV.U32 R5, RZ, RZ, R13 ;  /* 0x000000ffff055224 */ /* 0x000fe200078e000d */
[----:B------:R-:W-:-:S04]  /*68a0*/  F2FP.TF32.F32.PACK_B R9, R9 ;  /* 0x00000009ff09723e */ /* 0x000fc800024050ff */
[----:B------:R0:W-:Y:S01]  /*68b0*/  @P5 STG.E desc[UR36][R4.64+0xa4], R45 ;  /* 0x0000a42d04005986 */ /* 0x0001e2000c101924 */
[----:B------:R-:W-:-:S13]  /*68c0*/  ISETP.GT.AND P5, PT, R3, 0x88, P6 ;  /* 0x000000880300780c */ /* 0x000fda00037a4270 */
[----:B0-----:R-:W-:Y:S02]  /*68d0*/  @P5 IMAD.MOV.U32 R4, RZ, RZ, R6 ;  /* 0x000000ffff045224 */ /* 0x001fe400078e0006 */
[----:B------:R-:W-:-:S05]  /*68e0*/  @P5 IMAD.MOV.U32 R5, RZ, RZ, R7 ;  /* 0x000000ffff055224 */ /* 0x000fca00078e0007 */
[----:B------:R0:W-:Y:S02]  /*68f0*/  @P5 STG.E desc[UR36][R4.64+0xa0], R11 ;  /* 0x0000a00b04005986 */ /* 0x0001e4000c101924 */
[----:B0-----:R-:W-:Y:S02]  /*6900*/  @P4 IMAD.MOV.U32 R4, RZ, RZ, R6 ;  /* 0x000000ffff044224 */ /* 0x001fe400078e0006 */
[----:B------:R-:W-:Y:S01]  /*6910*/  FMUL R11, R50, R88 ;  /* 0x00000058320b7220 */ /* 0x000fe20000400000 */
[----:B------:R-:W-:-:S04]  /*6920*/  @P4 IMAD.MOV.U32 R5, RZ, RZ, R7 ;  /* 0x000000ffff054224 */ /* 0x000fc800078e0007 */
[----:B------:R-:W-:Y:S01]  /*6930*/  F2FP.TF32.F32.PACK_B R11, R11 ;  /* 0x0000000bff0b723e */ /* 0x000fe200024050ff */
[----:B------:R0:W-:Y:S01]  /*6940*/  @P4 STG.E desc[UR36][R4.64+0xa4], R47 ;  /* 0x0000a42f04004986 */ /* 0x0001e2000c101924 */
[C---:B------:R-:W-:Y:S02]  /*6950*/  ISETP.GT.AND P4, PT, R3.reuse, 0x80, P0 ;  /* 0x000000800300780c */ /* 0x040fe40000784270 */
[----:B------:R-:W-:-:S11]  /*6960*/  ISETP.GT.AND P0, PT, R3, 0x88, P0 ;  /* 0x000000880300780c */ /* 0x000fd60000704270 */
[----:B0-----:R-:W-:Y:S02]  /*6970*/  @P4 IMAD.MOV.U32 R4, RZ, RZ, R12 ;  /* 0x000000ffff044224 */ /* 0x001fe400078e000c */
[----:B------:R-:W-:-:S05]  /*6980*/  @P4 IMAD.MOV.U32 R5, RZ, RZ, R13 ;  /* 0x000000ffff054224 */ /* 0x000fca00078e000d */
        /* <DEDUP_REMOVED lines=8> */
[C---:B------:R-:W-:Y:S02]  /*6a10*/  ISETP.GT.AND P4, PT, R3.reuse, 0x80, P2 ;  /* 0x000000800300780c */ /* 0x040fe40001784270 */
[----:B------:R-:W-:Y:S01]  /*6a20*/  ISETP.GT.AND P2, PT, R3, 0x88, P2 ;  /* 0x000000880300780c */ /* 0x000fe20001744270 */
[----:B0-----:R-:W-:Y:S02]  /*6a30*/  @P0 IMAD.MOV.U32 R4, RZ, RZ, R6 ;  /* 0x000000ffff040224 */ /* 0x001fe400078e0006 */
[----:B------:R-:W-:-:S05]  /*6a40*/  @P0 IMAD.MOV.U32 R5, RZ, RZ, R7 ;  /* 0x000000ffff050224 */ /* 0x000fca00078e0007 */
[----:B------:R0:W-:Y:S01]  /*6a50*/  @P0 STG.E desc[UR36][R4.64+0xc0], R11 ;  /* 0x0000c00b04000986 */ /* 0x0001e2000c101924 */
[C---:B------:R-:W-:Y:S02]  /*6a60*/  ISETP.GT.AND P0, PT, R3.reuse, 0x80, P1 ;  /* 0x000000800300780c */ /* 0x040fe40000f04270 */
[----:B------:R-:W-:Y:S01]  /*6a70*/  ISETP.GT.AND P1, PT, R3, 0x88, P1 ;  /* 0x000000880300780c */ /* 0x000fe20000f24270 */
[----:B------:R-:W-:-:S05]  /*6a80*/  FMUL R3, R52, R88 ;  /* 0x0000005834037220 */ /* 0x000fca0000400000 */
[----:B------:R-:W-:Y:S01]  /*6a90*/  F2FP.TF32.F32.PACK_B R3, R3 ;  /* 0x00000003ff03723e */ /* 0x000fe200024050ff */
[----:B0-----:R-:W-:Y:S02]  /*6aa0*/  @P3 IMAD.MOV.U32 R4, RZ, RZ, R6 ;  /* 0x000000ffff043224 */ /* 0x001fe400078e0006 */
[----:B------:R-:W-:-:S05]  /*6ab0*/  @P3 IMAD.MOV.U32 R5, RZ, RZ, R7 ;  /* 0x000000ffff053224 */ /* 0x000fca00078e0007 */
[----:B------:R0:W-:Y:S02]  /*6ac0*/  @P3 STG.E desc[UR36][R4.64+0xc4], R51 ;  /* 0x0000c43304003986 */ /* 0x0001e4000c101924 */
[----:B0-----:R-:W-:Y:S02]  /*6ad0*/  @P4 IMAD.MOV.U32 R4, RZ, RZ, R12 ;  /* 0x000000ffff044224 */ /* 0x001fe400078e000c */
[----:B------:R-:W-:-:S05]  /*6ae0*/  @P4 IMAD.MOV.U32 R5, RZ, RZ, R13 ;  /* 0x000000ffff054224 */ /* 0x000fca00078e000d */
[----:B------:R0:W-:Y:S04]  /*6af0*/  @P4 STG.E desc[UR36][R4.64+0xe0], R3 ;  /* 0x0000e00304004986 */ /* 0x0001e8000c101924 */
[----:B------:R1:W-:Y:S01]  /*6b00*/  @P0 STG.E desc[UR36][R12.64+0xe4], R53 ;  /* 0x0000e4350c000986 */ /* 0x0003e2000c101924 */
[----:B0-----:R-:W-:Y:S02]  /*6b10*/  @P2 IMAD.MOV.U32 R4, RZ, RZ, R6 ;  /* 0x000000ffff042224 */ /* 0x001fe400078e0006 */
[----:B------:R-:W-:-:S05]  /*6b20*/  @P2 IMAD.MOV.U32 R5, RZ, RZ, R7 ;  /* 0x000000ffff052224 */ /* 0x000fca00078e0007 */
[----:B------:R1:W-:Y:S04]  /*6b30*/  @P2 STG.E desc[UR36][R4.64+0xe0], R9 ;  /* 0x0000e00904002986 */ /* 0x0003e8000c101924 */
[----:B------:R1:W-:Y:S02]  /*6b40*/  @P1 STG.E desc[UR36][R6.64+0xe4], R55 ;  /* 0x0000e43706001986 */ /* 0x0003e4000c101924 */
.L_x_158:
[----:B------:R-:W-:Y:S05]  /*6b50*/  BSYNC B0 ;  /* 0x0000000000007941 */ /* 0x000fea0003800000 */
.L_x_34:
[----:B------:R-:W-:Y:S01]  /*6b60*/  ULDC UR4, c[0x0][0xc] ;  /* 0x0000030000047ab9 */ /* 0x000fe20000000800 */
[----:B------:R-:W-:Y:S01]  /*6b70*/  ULDC UR5, c[0x0][0x10] ;  /* 0x0000040000057ab9 */ /* 0x000fe20000000800 */
[----:B------:R-:W2:Y:S01]  /*6b80*/  LDC R3, c[0x0][0x14] ;  /* 0x00000500ff037b82 */ /* 0x000ea20000000800 */
[----:B------:R-:W-:Y:S01]  /*6b90*/  UIMAD.WIDE.U32 UR4, UR4, UR5, URZ ;  /* 0x00000005040472a5 */ /* 0x000fe2000f8e003f */
[----:B------:R-:W-:Y:S02]  /*6ba0*/  IMAD.MOV.U32 R90, RZ, RZ, -0x1 ;  /* 0xffffffffff5a7424 */ /* 0x000fe400078e00ff */
[----:B------:R-:W-:-:S03]  /*6bb0*/  IMAD.MOV.U32 R23, RZ, RZ, -0x1 ;  /* 0xffffffffff177424 */ /* 0x000fc600078e00ff */
[----:B--2---:R-:W-:-:S04]  /*6bc0*/  IMAD.WIDE.U32 R16, R3, UR4, R16 ;  /* 0x0000000403107c25 */ /* 0x004fc8000f8e0010 */
[----:B------:R-:W-:Y:S01]  /*6bd0*/  IMAD R3, R3, UR5, RZ ;  /* 0x0000000503037c24 */ /* 0x000fe2000f8e02ff */
[----:B------:R-:W-:Y:S02]  /*6be0*/  ULDC.64 UR4, c[0x0][0x650] ;  /* 0x0001940000047ab9 */ /* 0x000fe40000000a00 */
[----:B------:R-:W-:Y:S01]  /*6bf0*/  ISETP.GE.U32.AND P0, PT, R16, UR4, PT ;  /* 0x0000000410007c0c */ /* 0x000fe2000bf06070 */
[--C-:B------:R-:W-:Y:S01]  /*6c00*/  IMAD.IADD R17, R17, 0x1, R3.reuse ;  /* 0x0000000111117824 */ /* 0x100fe200078e0203 */
[----:B------:R-:W-:-:S04]  /*6c10*/  PRMT R3, RZ, 0x7610, R3 ;  /* 0x00007610ff037816 */ /* 0x000fc80000000003 */
[----:B------:R-:W-:-:S13]  /*6c20*/  ISETP.GE.U32.AND.EX P0, PT, R17, UR5, PT, P0 ;  /* 0x0000000511007c0c */ /* 0x000fda000bf06100 */
[----:B------:R-:W-:Y:S05]  /*6c30*/  @P0 BRA `(.L_x_159) ;  /* 0x0000000400640947 */ /* 0x000fea0003800000 */
[----:B-1----:R-:W1:Y:S01]  /*6c40*/  S2R R12, SR_CTAID.X ;  /* 0x00000000000c7919 */ /* 0x002e620000002500 */
[----:B------:R-:W2:Y:S01]  /*6c50*/  LDC.64 R10, c[0x0][0x628] ;  /* 0x00018a00ff0a7b82 */ /* 0x000ea20000000a00 */
[----:B------:R-:W-:Y:S01]  /*6c60*/  ULDC UR4, c[0x0][0x150] ;  /* 0x0000540000047ab9 */ /* 0x000fe20000000800 */
[----:B------:R-:W-:Y:S01]  /*6c70*/  IMAD.MOV.U32 R8, RZ, RZ, R16 ;  /* 0x000000ffff087224 */ /* 0x000fe200078e0010 */
[----:B------:R-:W1:Y:S01]  /*6c80*/  S2R R24, SR_CTAID.Y ;  /* 0x0000000000187919 */ /* 0x000e620000002600 */
[----:B0-----:R-:W-:-:S04]  /*6c90*/  IMAD.MOV.U32 R9, RZ, RZ, R17 ;  /* 0x000000ffff097224 */ /* 0x001fc800078e0011 */
[----:B------:R-:W0:Y:S08]  /*6ca0*/  LDC R21, c[0x0][0x144] ;  /* 0x00005100ff157b82 */ /* 0x000e300000000800 */
[----:B------:R-:W0:Y:S08]  /*6cb0*/  LDC R0, c[0x0][0x630] ;  /* 0x00018c00ff007b82 */ /* 0x000e300000000800 */
[----:B----4-:R-:W4:Y:S01]  /*6cc0*/  LDC.64 R14, c[0x0][0x620] ;  /* 0x00018800ff0e7b82 */ /* 0x010f220000000a00 */
[----:B--2---:R-:W-:-:S04]  /*6cd0*/  ISETP.NE.U32.AND P0, PT, R10, RZ, PT ;  /* 0x000000ff0a00720c */ /* 0x004fc80003f05070 */
[----:B------:R-:W-:Y:S02]  /*6ce0*/  ISETP.NE.AND.EX P0, PT, R11, RZ, PT, P0 ;  /* 0x000000ff0b00720c */ /* 0x000fe40003f05300 */
[----:B-1----:R-:W-:-:S05]  /*6cf0*/  I2FP.F32.U32 R3, R12 ;  /* 0x0000000c00037245 */ /* 0x002fca0000201000 */
[----:B------:R-:W-:-:S04]  /*6d00*/  FMUL R3, R3, UR4 ;  /* 0x0000000403037c20 */ /* 0x000fc80008400000 */
[----:B------:R1:W2:Y:S02]  /*6d10*/  F2I.U32.TRUNC.NTZ R20, R3 ;  /* 0x0000000300147305 */ /* 0x0002a4000020f000 */
[----:B0-----:R-:W-:Y:S05]  /*6d20*/  @!P0 BRA `(.L_x_160) ;  /* 0x0000000000288947 */ /* 0x001fea0003800000 */
[----:B-1----:R-:W0:Y:S02]  /*6d30*/  LDC R3, c[0x0][0x634] ;  /* 0x00018d00ff037b82 */ /* 0x002e240000000800 */
        /* <DEDUP_REMOVED lines=9> */
.L_x_160:
[----:B------:R-:W0:Y:S01]  /*6dd0*/  LDC.64 R28, c[0x0][0x640] ;  /* 0x00019000ff1c7b82 */ /* 0x000e220000000a00 */
[-CC-:B------:R-:W-:Y:S01]  /*6de0*/  SHF.R.U64 R23, R8, R0.reuse, R9.reuse ;  /* 0x0000000008177219 */ /* 0x180fe20000001209 */
[----:B--2---:R-:W-:Y:S01]  /*6df0*/  IMAD.MOV R20, RZ, RZ, -R20 ;  /* 0x000000ffff147224 */ /* 0x004fe200078e0a14 */
[----:B------:R-:W-:Y:S01]  /*6e00*/  SHF.R.U32.HI R0, RZ, R0, R9 ;  /* 0x00000000ff007219 */ /* 0x000fe20000011609 */
[----:B------:R-:W-:Y:S01]  /*6e10*/  ULDC UR4, c[0x0][0x154] ;  /* 0x0000550000047ab9 */ /* 0x000fe20000000800 */
[----:B-1----:R-:W-:Y:S01]  /*6e20*/  IADD3 R3, P0, RZ, -R23, RZ ;  /* 0x80000017ff037210 */ /* 0x002fe20007f1e0ff */
[----:B------:R-:W-:Y:S02]  /*6e30*/  IMAD R21, R21, R20, R12 ;  /* 0x0000001415157224 */ /* 0x000fe400078e020c */
[----:B------:R-:W1:Y:S01]  /*6e40*/  LDC R6, c[0x0][0x618] ;  /* 0x00018600ff067b82 */ /* 0x000e620000000800 */
[----:B------:R-:W-:Y:S02]  /*6e50*/  IMAD.MOV.U32 R7, RZ, RZ, 0x1 ;  /* 0x00000001ff077424 */ /* 0x000fe400078e00ff */
[----:B------:R-:W-:-:S04]  /*6e60*/  IMAD.X R5, RZ, RZ, ~R0, P0 ;  /* 0x000000ffff057224 */ /* 0x000fc800000e0e00 */
[-C--:B----4-:R-:W-:Y:S01]  /*6e70*/  IMAD R0, R5, R14.reuse, RZ ;  /* 0x0000000e05007224 */ /* 0x090fe200078e02ff */
[----:B------:R-:W2:Y:S01]  /*6e80*/  LDC R8, c[0x0][0x608] ;  /* 0x00018200ff087b82 */ /* 0x000ea20000000800 */
[----:B------:R-:W-:-:S04]  /*6e90*/  IMAD.WIDE.U32 R4, R3, R14, R16 ;  /* 0x0000000e03047225 */ /* 0x000fc800078e0010 */
[----:B------:R-:W-:Y:S01]  /*6ea0*/  IMAD R3, R3, R15, R0 ;  /* 0x0000000f03037224 */ /* 0x000fe200078e0200 */
[----:B------:R-:W-:Y:S02]  /*6eb0*/  I2FP.F32.U32 R0, R24 ;  /* 0x0000001800007245 */ /* 0x000fe40000201000 */
[----:B------:R-:W4:Y:S01]  /*6ec0*/  LDC R26, c[0x0][0x658] ;  /* 0x00019600ff1a7b82 */ /* 0x000f220000000800 */
[----:B------:R-:W-:Y:S01]  /*6ed0*/  IMAD.IADD R3, R5, 0x1, R3 ;  /* 0x0000000105037824 */ /* 0x000fe200078e0203 */
[----:B0-----:R-:W-:Y:S01]  /*6ee0*/  ISETP.NE.U32.AND P0, PT, R28, RZ, PT ;  /* 0x000000ff1c00720c */ /* 0x001fe20003f05070 */
[----:B------:R-:W-:Y:S01]  /*6ef0*/  FMUL R0, R0, UR4 ;  /* 0x0000000400007c20 */ /* 0x000fe20008400000 */
[----:B------:R-:W-:Y:S02]  /*6f00*/  IMAD.MOV.U32 R5, RZ, RZ, -0x1 ;  /* 0xffffffffff057424 */ /* 0x000fe400078e00ff */
[----:B------:R-:W-:Y:S01]  /*6f10*/  ISETP.NE.AND.EX P0, PT, R29, RZ, PT, P0 ;  /* 0x000000ff1d00720c */ /* 0x000fe20003f05300 */
[----:B------:R0:W0:Y:S01]  /*6f20*/  F2I.U32.TRUNC.NTZ R13, R0 ;  /* 0x00000000000d7305 */ /* 0x000022000020f000 */
[----:B------:R-:W0:Y:S01]  /*6f30*/  LDC R15, c[0x0][0x148] ;  /* 0x00005200ff0f7b82 */ /* 0x000e220000000800 */
[----:B-1----:R-:W-:-:S02]  /*6f40*/  SHF.R.U64 R12, R4, R6, R3 ;  /* 0x00000006040c7219 */ /* 0x002fc40000001203 */
[----:B------:R-:W-:-:S05]  /*6f50*/  SHF.R.U32.HI R3, RZ, R6, R3 ;  /* 0x00000006ff037219 */ /* 0x000fca0000011603 */
[----:B------:R-:W1:Y:S01]  /*6f60*/  LDC R20, c[0x0][0x600] ;  /* 0x00018000ff147b82 */ /* 0x000e620000000800 */
[-CC-:B--2---:R-:W-:Y:S02]  /*6f70*/  SHF.R.U64 R10, R12, R8.reuse, R3.reuse ;  /* 0x000000080c0a7219 */ /* 0x184fe40000001203 */
[----:B------:R-:W-:-:S05]  /*6f80*/  SHF.R.U32.HI R3, RZ, R8, R3 ;  /* 0x00000008ff037219 */ /* 0x000fca0000011603 */
[----:B------:R-:W2:Y:S01]  /*6f90*/  LDC R27, c[0x0][0x648] ;  /* 0x00019200ff1b7b82 */ /* 0x000ea20000000800 */
[-C--:B----4-:R-:W-:Y:S02]  /*6fa0*/  SHF.L.U32 R4, R5, R26.reuse, RZ ;  /* 0x0000001a05047219 */ /* 0x090fe400000006ff */
[-CC-:B------:R-:W-:Y:S02]  /*6fb0*/  SHF.R.U64 R14, R10, R26.reuse, R3.reuse ;  /* 0x0000001a0a0e7219 */ /* 0x180fe40000001203 */
[----:B------:R-:W-:Y:S02]  /*6fc0*/  SHF.R.U32.HI R5, RZ, R26, R3 ;  /* 0x0000001aff057219 */ /* 0x000fe40000011603 */
[----:B------:R-:W-:Y:S01]  /*6fd0*/  LOP3.LUT R25, RZ, R4, RZ, 0x33, !PT ;  /* 0x00000004ff197212 */ /* 0x000fe200078e33ff */
[----:B------:R-:W4:Y:S01]  /*6fe0*/  LDC R30, c[0x0][0x638] ;  /* 0x00018e00ff1e7b82 */ /* 0x000f220000000800 */
[----:B------:R-:W-:Y:S01]  /*6ff0*/  SHF.L.U32 R26, R7, R26, RZ ;  /* 0x0000001a071a7219 */ /* 0x000fe200000006ff */
[----:B------:R-:W-:-:S06]  /*7000*/  IMAD.MOV.U32 R4, RZ, RZ, R14 ;  /* 0x000000ffff047224 */ /* 0x000fcc00078e000e */
[----:B------:R-:W0:Y:S01]  /*7010*/  LDC R31, c[0x0][0x610] ;  /* 0x00018400ff1f7b82 */ /* 0x000e220000000800 */
[----:B------:R-:W-:Y:S05]  /*7020*/  @!P0 BRA `(.L_x_161) ;  /* 0x0000000000288947 */ /* 0x000fea0003800000 */
[----:B------:R-:W3:Y:S02]  /*7030*/  LDC R3, c[0x0][0x64c] ;  /* 0x00019300ff037b82 */ /* 0x000ee40000000800 */
[----:B---3--:R-:W-:-:S05]  /*7040*/  IADD3 R3, P0, R14, R3, RZ ;  /* 0x000000030e037210 */ /* 0x008fca0007f1e0ff */
        /* <DEDUP_REMOVED lines=8> */
.L_x_161:
[----:B------:R-:W-:Y:S01]  /*70d0*/  ISETP.NE.AND P0, PT, R2, 0x1, PT ;  /* 0x000000010200780c */ /* 0x000fe20003f05270 */
[----:B-1----:R-:W-:Y:S01]  /*70e0*/  VIADD R7, R20, 0xffffffff ;  /* 0xffffffff14077836 */ /* 0x002fe20000000000 */
[----:B0-2---:R-:W-:Y:S01]  /*70f0*/  SHF.R.U64 R0, R4, R27, R5 ;  /* 0x0000001b04007219 */ /* 0x005fe20000001205 */
[----:B------:R-:W-:Y:S01]  /*7100*/  IMAD.MOV R13, RZ, RZ, -R13 ;  /* 0x000000ffff0d7224 */ /* 0x000fe200078e0a0d */
[----:B------:R-:W-:Y:S01]  /*7110*/  LOP3.LUT R5, R10, R25, RZ, 0xc0, !PT ;  /* 0x000000190a057212 */ /* 0x000fe200078ec0ff */
[----:B------:R-:W-:Y:S01]  /*7120*/  IMAD.MOV.U32 R4, RZ, RZ, 0x1 ;  /* 0x00000001ff047424 */ /* 0x000fe200078e00ff */
[----:B------:R-:W-:Y:S01]  /*7130*/  LOP3.LUT R12, R12, R7, RZ, 0xc0, !PT ;  /* 0x000000070c0c7212 */ /* 0x000fe200078ec0ff */
[----:B------:R-:W-:Y:S02]  /*7140*/  IMAD.MOV R3, RZ, RZ, -R0 ;  /* 0x000000ffff037224 */ /* 0x000fe400078e0a00 */
[----:B------:R-:W-:Y:S02]  /*7150*/  IMAD R0, R26, R0, R5 ;  /* 0x000000001a007224 */ /* 0x000fe400078e0205 */
[----:B----4-:R-:W-:-:S02]  /*7160*/  IMAD R3, R3, R30, R14 ;  /* 0x0000001e03037224 */ /* 0x010fc400078e020e */
[----:B------:R-:W-:Y:S02]  /*7170*/  @P0 IMAD R21, R15, R13, R24 ;  /* 0x0000000d0f150224 */ /* 0x000fe400078e0218 */
[----:B------:R-:W-:Y:S01]  /*7180*/  IMAD R5, R3, R20, R12 ;  /* 0x0000001403057224 */ /* 0x000fe200078e020c */
[----:B------:R-:W-:Y:S01]  /*7190*/  PRMT R3, R4, 0x7610, R3 ;  /* 0x0000761004037816 */ /* 0x000fe20000000003 */
[----:B------:R-:W-:-:S05]  /*71a0*/  IMAD R0, R0, R31, R21 ;  /* 0x0000001f00007224 */ /* 0x000fca00078e0215 */
[----:B------:R-:W-:Y:S02]  /*71b0*/  SEL R90, R5, R0, !P0 ;  /* 0x00000000055a7207 */ /* 0x000fe40004000000 */
[----:B------:R-:W-:-:S07]  /*71c0*/  SEL R0, R0, R5, !P0 ;  /* 0x0000000500007207 */ /* 0x000fce0004000000 */
.L_x_159:
[----:B------:R-:W-:Y:S01]  /*71d0*/  LOP3.LUT P0, RZ, R3, 0xff, RZ, 0xc0, !PT ;  /* 0x000000ff03ff7812 */ /* 0x000fe2000780c0ff */
[----:B------:R-:W-:-:S12]  /*71e0*/  IMAD.MOV.U32 R92, RZ, RZ, R0 ;  /* 0x000000ffff5c7224 */ /* 0x000fd800078e0000 */
[----:B------:R-:W-:Y:S05]  /*71f0*/  @P0 BRA `(.L_x_162) ;  /* 0xffffff9c00f00947 */ /* 0x000fea000383ffff */
[----:B------:R-:W-:Y:S05]  /*7200*/  EXIT ;  /* 0x000000000000794d */ /* 0x000fea0003800000 */
.L_x_7:
[----:B0-----:R-:W-:Y:S01]  /*7210*/  ULDC.64 UR4, c[0x0][0x650] ;  /* 0x0001940000047ab9 */ /* 0x001fe20000000a00 */
        /* <DEDUP_REMOVED lines=25> */
.L_x_164:
[----:B------:R-:W0:Y:S01]  /*73b0*/  LDC.64 R28, c[0x0][0x640] ;  /* 0x00019000ff1c7b82 */ /* 0x000e220000000a00 */
[-CC-:B------:R-:W-:Y:S01]  /*73c0*/  SHF.R.U64 R22, R12, R6.reuse, R13.reuse ;  /* 0x000000060c167219 */ /* 0x180fe2000000120d */
[----:B------:R-:W-:Y:S01]  /*73d0*/  IMAD.MOV.U32 R30, RZ, RZ, 0x1 ;  /* 0x00000001ff1e7424 */ /* 0x000fe200078e00ff */
[----:B------:R-:W-:Y:S02]  /*73e0*/  SHF.R.U32.HI R6, RZ, R6, R13 ;  /* 0x00000006ff067219 */ /* 0x000fe4000001160d */
        /* <DEDUP_REMOVED lines=8> */
[----:B------:R-:W-:Y:S01]  /*7470*/  IMAD.IADD R9, R9, 0x1, R11 ;  /* 0x0000000109097824 */ /* 0x000fe200078e020b */
[----:B0-----:R-:W-:-:S04]  /*7480*/  ISETP.NE.U32.AND P0, PT, R28, RZ, PT ;  /* 0x000000ff1c00720c */ /* 0x001fc80003f05070 */
[----:B------:R-:W-:Y:S02]  /*7490*/  ISETP.NE.AND.EX P0, PT, R29, RZ, PT, P0 ;  /* 0x000000ff1d00720c */ /* 0x000fe40003f05300 */
[----:B------:R-:W0:Y:S01]  /*74a0*/  LDC R20, c[0x0][0x600] ;  /* 0x00018000ff147b82 */ /* 0x000e220000000800 */
[-CC-:B-1----:R-:W-:Y:S01]  /*74b0*/  SHF.R.U64 R14, R8, R10.reuse, R9.reuse ;  /* 0x0000000a080e7219 */ /* 0x182fe20000001209 */
[----:B------:R-:W-:Y:S01]  /*74c0*/  IMAD.MOV.U32 R8, RZ, RZ, -0x1 ;  /* 0xffffffffff087424 */ /* 0x000fe200078e00ff */
[----:B------:R-:W-:-:S05]  /*74d0*/  SHF.R.U32.HI R9, RZ, R10, R9 ;  /* 0x0000000aff097219 */ /* 0x000fca0000011609 */
[----:B------:R-:W1:Y:S01]  /*74e0*/  LDC R24, c[0x0][0x648] ;  /* 0x00019200ff187b82 */ /* 0x000e620000000800 */
[-CC-:B--2---:R-:W-:Y:S02]  /*74f0*/  SHF.R.U64 R23, R14, R12.reuse, R9.reuse ;  /* 0x0000000c0e177219 */ /* 0x184fe40000001209 */
[----:B------:R-:W-:-:S05]  /*7500*/  SHF.R.U32.HI R6, RZ, R12, R9 ;  /* 0x0000000cff067219 */ /* 0x000fca0000011609 */
[----:B------:R-:W2:Y:S01]  /*7510*/  LDC R26, c[0x0][0x638] ;  /* 0x00018e00ff1a7b82 */ /* 0x000ea20000000800 */
[-C--:B---3--:R-:W-:Y:S02]  /*7520*/  SHF.L.U32 R8, R8, R27.reuse, RZ ;  /* 0x0000001b08087219 */ /* 0x088fe400000006ff */
[-CC-:B------:R-:W-:Y:S02]  /*7530*/  SHF.R.U64 R25, R23, R27.reuse, R6.reuse ;  /* 0x0000001b17197219 */ /* 0x180fe40000001206 */
[----:B------:R-:W-:Y:S02]  /*7540*/  LOP3.LUT R32, RZ, R8, RZ, 0x33, !PT ;  /* 0x00000008ff207212 */ /* 0x000fe400078e33ff */
[----:B------:R-:W-:Y:S01]  /*7550*/  SHF.R.U32.HI R9, RZ, R27, R6 ;  /* 0x0000001bff097219 */ /* 0x000fe20000011606 */
[----:B------:R-:W3:Y:S01]  /*7560*/  LDC R31, c[0x0][0x610] ;  /* 0x00018400ff1f7b82 */ /* 0x000ee20000000800 */
[----:B------:R-:W-:Y:S01]  /*7570*/  IMAD.MOV.U32 R8, RZ, RZ, R25 ;  /* 0x000000ffff087224 */ /* 0x000fe200078e0019 */
[----:B------:R-:W-:Y:S06]  /*7580*/  @!P0 BRA `(.L_x_165) ;  /* 0x0000000000288947 */ /* 0x000fec0003800000 */
        /* <DEDUP_REMOVED lines=10> */
.L_x_165:
[----:B------:R-:W-:Y:S02]  /*7630*/  ISETP.NE.AND P0, PT, R2, 0x1, PT ;  /* 0x000000010200780c */ /* 0x000fe40003f05270 */
[----:B-1----:R-:W-:Y:S01]  /*7640*/  SHF.R.U64 R6, R8, R24, R9 ;  /* 0x0000001808067219 */ /* 0x002fe20000001209 */
[----:B0-----:R-:W-:Y:S01]  /*7650*/  VIADD R9, R20, 0xffffffff ;  /* 0xffffffff14097836 */ /* 0x001fe20000000000 */
[----:B------:R-:W-:Y:S02]  /*7660*/  SHF.L.U32 R30, R30, R27, RZ ;  /* 0x0000001b1e1e7219 */ /* 0x000fe400000006ff */
[----:B------:R-:W-:Y:S01]  /*7670*/  LOP3.LUT R5, R23, R32, RZ, 0xc0, !PT ;  /* 0x0000002017057212 */ /* 0x000fe200078ec0ff */
[----:B------:R-:W-:-:S04]  /*7680*/  IMAD.MOV R8, RZ, RZ, -R6 ;  /* 0x000000ffff087224 */ /* 0x000fc800078e0a06 */
[----:B------:R-:W-:Y:S01]  /*7690*/  IMAD R6, R30, R6, R5 ;  /* 0x000000061e067224 */ /* 0x000fe200078e0205 */
[----:B------:R-:W-:Y:S01]  /*76a0*/  LOP3.LUT R5, R14, R9, RZ, 0xc0, !PT ;  /* 0x000000090e057212 */ /* 0x000fe200078ec0ff */
[----:B------:R-:W-:Y:S02]  /*76b0*/  @P0 IMAD R3, R7, R21, R4 ;  /* 0x0000001507030224 */ /* 0x000fe400078e0204 */
[----:B--2---:R-:W-:Y:S02]  /*76c0*/  IMAD R4, R8, R26, R25 ;  /* 0x0000001a08047224 */ /* 0x004fe400078e0219 */
[----:B---3--:R-:W-:Y:S02]  /*76d0*/  IMAD R3, R6, R31, R3 ;  /* 0x0000001f06037224 */ /* 0x008fe400078e0203 */
[----:B------:R-:W-:Y:S02]  /*76e0*/  IMAD R4, R4, R20, R5 ;  /* 0x0000001404047224 */ /* 0x000fe400078e0205 */
[----:B------:R-:W-:-:S02]  /*76f0*/  IMAD.MOV.U32 R8, RZ, RZ, 0x1 ;  /* 0x00000001ff087424 */ /* 0x000fc400078e00ff */
[----:B------:R-:W-:Y:S01]  /*7700*/  IMAD.MOV.U32 R6, RZ, RZ, R22 ;  /* 0x000000ffff067224 */ /* 0x000fe200078e0016 */
[----:B------:R-:W-:Y:S02]  /*7710*/  SEL R13, R4, R3, !P0 ;  /* 0x00000003040d7207 */ /* 0x000fe40004000000 */
[----:B------:R-:W-:-:S07]  /*7720*/  SEL R20, R3, R4, !P0 ;  /* 0x0000000403147207 */ /* 0x000fce0004000000 */
.L_x_163:
[----:B------:R-:W-:-:S08]  /*7730*/  NOP ;  /* 0x0000000000007918 */ /* 0x000fd00000000000 */
[----:B------:R-:W0:-:S00]  /*7740*/  USETMAXREG.DEALLOC.CTAPOOL 0x28 ;  /* 0x00000028000079c8 */ /* 0x000e0000080e0500 */
[----:B0-----:R-:W-:-:S13]  /*7750*/  ISETP.NE.AND P0, PT, R0, RZ, PT ;  /* 0x000000ff0000720c */ /* 0x001fda0003f05270 */
[----:B------:R-:W-:Y:S05]  /*7760*/  @P0 EXIT ;  /* 0x000000000000094d */ /* 0x000fea0003800000 */
[----:B------:R-:W-:Y:S01]  /*7770*/  LOP3.LUT P0, RZ, R8, 0xff, RZ, 0xc0, !PT ;  /* 0x000000ff08ff7812 */ /* 0x000fe2000780c0ff */
[----:B------:R-:W-:Y:S02]  /*7780*/  IMAD.MOV.U32 R0, RZ, RZ, 0x1 ;  /* 0x00000001ff007424 */ /* 0x000fe400078e00ff */
[----:B------:R-:W-:-:S10]  /*7790*/  IMAD.MOV.U32 R3, RZ, RZ, RZ ;  /* 0x000000ffff037224 */ /* 0x000fd400078e00ff */
[----:B------:R-:W-:Y:S05]  /*77a0*/  @!P0 BRA `(.L_x_166) ;  /* 0x0000000c00388947 */ /* 0x000fea0003800000 */
[----:B------:R-:W0:Y:S01]  /*77b0*/  LDC R0, c[0x0][0x28c] ;  /* 0x0000a300ff007b82 */ /* 0x000e220000000800 */
[----:B------:R-:W-:Y:S01]  /*77c0*/  ULDC UR5, c[0x0][0x658] ;  /* 0x0001960000057ab9 */ /* 0x000fe20000000800 */
[----:B------:R-:W-:Y:S01]  /*77d0*/  UMOV UR7, 0xffffffff ;  /* 0xffffffff00077882 */ /* 0x000fe20000000000 */
[----:B------:R-:W-:Y:S01]  /*77e0*/  ULDC UR6, c[0x0][0xc] ;  /* 0x0000030000067ab9 */ /* 0x000fe20000000800 */
[----:B------:R-:W-:Y:S01]  /*77f0*/  USHF.L.U32 UR8, UR7, UR5, URZ ;  /* 0x0000000507087299 */ /* 0x000fe2000800063f */
[----:B------:R-:W-:Y:S01]  /*7800*/  BSSY B0, `(.L_x_166) ;  /* 0x00000c8000007945 */ /* 0x000fe20003800000 */
[----:B------:R-:W-:Y:S01]  /*7810*/  UMOV UR9, 0x1 ;  /* 0x0000000100097882 */ /* 0x000fe20000000000 */
[----:B------:R-:W-:Y:S01]  /*7820*/  ULDC UR7, c[0x0][0x10] ;  /* 0x0000040000077ab9 */ /* 0x000fe20000000800 */
[----:B------:R-:W1:Y:S01]  /*7830*/  S2UR UR10, SR_CgaCtaId ;  /* 0x00000000000a79c3 */ /* 0x000e620000008800 */
[----:B------:R-:W-:Y:S01]  /*7840*/  UIMAD.WIDE.U32 UR6, UR6, UR7, URZ ;  /* 0x00000007060672a5 */ /* 0x000fe2000f8e003f */
[----:B------:R-:W-:Y:S01]  /*7850*/  IMAD.MOV.U32 R9, RZ, RZ, 0x1 ;  /* 0x00000001ff097424 */ /* 0x000fe200078e00ff */
[----:B------:R-:W-:Y:S01]  /*7860*/  USHF.L.U32 UR18, UR9, UR5, URZ ;  /* 0x0000000509127299 */ /* 0x000fe2000800063f */
[----:B------:R-:W-:Y:S01]  /*7870*/  LOP3.LUT R8, R19, 0x2, RZ, 0xfc, !PT ;  /* 0x0000000213087812 */ /* 0x000fe200078efcff */
[----:B------:R-:W-:Y:S01]  /*7880*/  ULDC UR4, c[0x0][0x600] ;  /* 0x0001800000047ab9 */ /* 0x000fe20000000800 */
[----:B------:R-:W-:Y:S01]  /*7890*/  ULDC UR5, c[0x0][0x14] ;  /* 0x0000050000057ab9 */ /* 0x000fe20000000800 */
[----:B------:R-:W-:-:S02]  /*78a0*/  UIADD3 UR4, UR4, -0x1, URZ ;  /* 0xffffffff04047890 */ /* 0x000fc4000fffe03f */
[----:B------:R-:W-:Y:S02]  /*78b0*/  UIMAD.WIDE.U32 UR20, UR6, UR5, URZ ;  /* 0x00000005061472a5 */ /* 0x000fe4000f8e003f */
[----:B------:R-:W-:Y:S02]  /*78c0*/  UIMAD UR13, UR7, UR5, URZ ;  /* 0x00000005070d72a4 */ /* 0x000fe4000f8e023f */
[----:B------:R-:W-:Y:S02]  /*78d0*/  ULOP3.LUT UR17, URZ, UR8, URZ, 0x33, !UPT ;  /* 0x000000083f117292 */ /* 0x000fe4000f8e333f */
[----:B------:R-:W-:Y:S01]  /*78e0*/  UIADD3 UR13, UR21, UR13, URZ ;  /* 0x0000000d150d7290 */ /* 0x000fe2000fffe03f */
[----:B0-----:R-:W-:Y:S01]  /*78f0*/  VIADD R0, R0, 0x1f ;  /* 0x0000001f00007836 */ /* 0x001fe20000000000 */
[----:B------:R-:W-:-:S04]  /*7900*/  ULDC.64 UR22, c[0x0][0x198] ;  /* 0x0000660000167ab9 */ /* 0x000fc80000000a00 */
[----:B------:R-:W-:Y:S01]  /*7910*/  SHF.R.S32.HI R3, RZ, 0x1f, R0 ;  /* 0x0000001fff037819 */ /* 0x000fe20000011400 */
[----:B-1----:R-:W-:-:S03]  /*7920*/  IMAD.U32 R11, RZ, RZ, UR10 ;  /* 0x0000000aff0b7e24 */ /* 0x002fc6000f8e00ff */
[----:B------:R-:W-:Y:S01]  /*7930*/  LEA.HI R3, R3, R0, RZ, 0x5 ;  /* 0x0000000003037211 */ /* 0x000fe200078f28ff */
[----:B------:R-:W-:-:S03]  /*7940*/  IMAD.MOV.U32 R0, RZ, RZ, 0x1 ;  /* 0x00000001ff007424 */ /* 0x000fc600078e00ff */
[----:B------:R-:W-:Y:S01]  /*7950*/  SHF.R.S32.HI R10, RZ, 0x5, R3 ;  /* 0x00000005ff0a7819 */ /* 0x000fe20000011403 */
[----:B------:R-:W-:-:S04]  /*7960*/  IMAD.MOV.U32 R3, RZ, RZ, RZ ;  /* 0x000000ffff037224 */ /* 0x000fc800078e00ff */
[----:B------:R-:W-:-:S07]  /*7970*/  VIADD R12, R10, 0x1 ;  /* 0x000000010a0c7836 */ /* 0x000fce0000000000 */
.L_x_177:
[----:B------:R-:W-:-:S03]  /*7980*/  UMOV UR5, 0xffffffff ;  /* 0xffffffff00057882 */ /* 0x000fc60000000000 */
[----:B------:R-:W-:Y:S05]  /*7990*/  BRA.DIV UR5, `(.L_x_167) ;  /* 0x0000000e05c87947 */ /* 0x000fea000b800000 */
[----:B------:R-:W-:-:S13]  /*79a0*/  ELECT P6, URZ, PT ;  /* 0x00000000003f782f */ /* 0x000fda00038c0000 */
.L_x_189:
[----:B------:R-:W0:Y:S01]  /*79b0*/  LDC R4, c[0x0][0x28c] ;  /* 0x0000a300ff047b82 */ /* 0x000e220000000800 */
[----:B------:R-:W-:Y:S01]  /*79c0*/  BSSY B1, `(.L_x_168) ;  /* 0x0000039000017945 */ /* 0x000fe20003800000 */
[----:B0-----:R-:W-:-:S13]  /*79d0*/  ISETP.LT.OR P6, PT, R4, 0x1, !P6 ;  /* 0x000000010400780c */ /* 0x001fda00077c1670 */
[----:B------:R-:W-:Y:S05]  /*79e0*/  @P6 BRA `(.L_x_169) ;  /* 0x0000000000d86947 */ /* 0x000fea0003800000 */
[----:B------:R-:W-:Y:S02]  /*79f0*/  IMAD R20, R20, 0x8, R11 ;  /* 0x0000000814147824 */ /* 0x000fe400078e020b */
[----:B------:R-:W-:Y:S02]  /*7a00*/  IMAD.SHL.U32 R15, R13, 0x40, RZ ;  /* 0x000000400d0f7824 */ /* 0x000fe400078e00ff */
[----:B------:R-:W-:Y:S02]  /*7a10*/  IMAD.MOV.U32 R21, RZ, RZ, RZ ;  /* 0x000000ffff157224 */ /* 0x000fe400078e00ff */
[----:B------:R-:W-:Y:S02]  /*7a20*/  IMAD.MOV.U32 R4, RZ, RZ, R12 ;  /* 0x000000ffff047224 */ /* 0x000fe400078e000c */
[----:B------:R-:W-:Y:S02]  /*7a30*/  IMAD.MOV.U32 R5, RZ, RZ, R0 ;  /* 0x000000ffff057224 */ /* 0x000fe400078e0000 */
[----:B------:R-:W-:-:S02]  /*7a40*/  IMAD.MOV.U32 R7, RZ, RZ, R3 ;  /* 0x000000ffff077224 */ /* 0x000fc400078e0003 */
[----:B------:R-:W-:-:S07]  /*7a50*/  IMAD.SHL.U32 R20, R20, 0x20, RZ ;  /* 0x0000002014147824 */ /* 0x000fce00078e00ff */
.L_x_172:
[----:B------:R-:W0:Y:S01]  /*7a60*/  S2UR UR5, SR_CgaCtaId ;  /* 0x00000000000579c3 */ /* 0x000e220000008800 */
[----:B------:R-:W-:Y:S02]  /*7a70*/  MOV R14, 0x400 ;  /* 0x00000400000e7802 */ /* 0x000fe40000000f00 */
[----:B------:R-:W-:Y:S02]  /*7a80*/  SHF.L.U32 R13, R5, 0x1f, RZ ;  /* 0x0000001f050d7819 */ /* 0x000fe400000006ff */
[----:B------:R-:W-:Y:S01]  /*7a90*/  LOP3.LUT P1, RZ, R18, 0x7f, RZ, 0xc0, !PT ;  /* 0x0000007f12ff7812 */ /* 0x000fe2000782c0ff */
[----:B0-----:R-:W-:-:S05]  /*7aa0*/  IMAD.U32 R11, RZ, RZ, UR5 ;  /* 0x00000005ff0b7e24 */ /* 0x001fca000f8e00ff */
[----:B------:R-:W-:-:S07]  /*7ab0*/  LEA R24, R11, R14, 0x18 ;  /* 0x0000000e0b187211 */ /* 0x000fce00078ec0ff */
[----:B------:R-:W0:Y:S01]  /*7ac0*/  @!P1 LDC R14, c[0x0][0x500] ;  /* 0x00014000ff0e9b82 */ /* 0x000e220000000800 */
[----:B------:R-:W-:-:S04]  /*7ad0*/  IMAD R22, R7, 0x8, R24 ;  /* 0x0000000807167824 */ /* 0x000fc800078e0218 */
[----:B------:R-:W1:Y:S02]  /*7ae0*/  SYNCS.PHASECHK.TRANS64.TRYWAIT P0, [R22+URZ+0x28], R13 ;  /* 0x0000280d160075a7 */ /* 0x000e64000800017f */
[----:B-1----:R-:W-:Y:S05]  /*7af0*/  @!P0 BRA `(.L_x_170) ;  /* 0x0000000c00908947 */ /* 0x002fea0003800000 */
.L_x_190:
[----:B-1----:R-:W-:Y:S01]  /*7b00*/  PRMT R13, R8, 0x9910, RZ ;  /* 0x00009910080d7816 */ /* 0x002fe200000000ff */
[----:B0-----:R0:W-:Y:S03]  /*7b10*/  @!P1 SYNCS.ARRIVE.TRANS64 RZ, [R22+URZ], R14 ;  /* 0x0000000e16ff99a7 */ /* 0x0011e6000800003f */
[----:B------:R-:W-:-:S13]  /*7b20*/  ISETP.NE.AND P0, PT, R13, 0x2, PT ;  /* 0x000000020d00780c */ /* 0x000fda0003f05270 */
[----:B0-----:R-:W-:Y:S05]  /*7b30*/  @P0 BRA `(.L_x_171) ;  /* 0x0000000000040947 */ /* 0x001fea0003800000 */
[----:B------:R-:W-:Y:S01]  /*7b40*/  BPT.TRAP 0x1 ;  /* 0x000000040000795c */ /* 0x000fe20000300000 */
.L_x_171:
[----:B------:R-:W-:Y:S01]  /*7b50*/  IMAD.SHL.U32 R14, R7, 0x2000, RZ ;  /* 0x00002000070e7824 */ /* 0x000fe200078e00ff */
[----:B------:R-:W-:Y:S01]  /*7b60*/  R2UR UR9, R22 ;  /* 0x00000000160972ca */ /* 0x000fe200000e0000 */
[----:B------:R-:W-:Y:S01]  /*7b70*/  VIADD R4, R4, 0xffffffff ;  /* 0xffffffff04047836 */ /* 0x000fe20000000000 */
[----:B------:R-:W-:Y:S01]  /*7b80*/  R2UR UR11, R20 ;  /* 0x00000000140b72ca */ /* 0x000fe200000e0000 */
[--C-:B------:R-:W-:Y:S01]  /*7b90*/  IMAD R13, R11, 0x400, R14.reuse ;  /* 0x000004000b0d7824 */ /* 0x100fe200078e020e */
[----:B------:R-:W-:Y:S01]  /*7ba0*/  IADD3 R14, R24, 0x28100, R14 ;  /* 0x00028100180e7810 */ /* 0x000fe20007ffe00e */
[----:B------:R-:W-:Y:S01]  /*7bb0*/  UIADD3 UR6, UP0, UR22, 0xf0, URZ ;  /* 0x000000f016067890 */ /* 0x000fe2000ff1e03f */
[----:B------:R-:W-:Y:S01]  /*7bc0*/  R2UR UR10, R21 ;  /* 0x00000000150a72ca */ /* 0x000fe200000e0000 */
[----:B------:R-:W-:Y:S01]  /*7bd0*/  IMAD R13, R13, 0x4, R24 ;  /* 0x000000040d0d7824 */ /* 0x000fe200078e0218 */
[----:B------:R-:W-:Y:S01]  /*7be0*/  R2UR UR12, R6 ;  /* 0x00000000060c72ca */ /* 0x000fe200000e0000 */
[----:B------:R-:W-:Y:S01]  /*7bf0*/  UIADD3 UR24, UP1, UR22, 0x1f0, URZ ;  /* 0x000001f016187890 */ /* 0x000fe2000ff3e03f */
[----:B------:R-:W-:Y:S01]  /*7c00*/  R2UR UR16, R14 ;  /* 0x000000000e1072ca */ /* 0x000fe200000e0000 */
[----:B------:R-:W-:Y:S01]  /*7c10*/  UIADD3.X UR7, URZ, UR23, URZ, UP0, !UPT ;  /* 0x000000173f077290 */ /* 0x000fe200087fe43f */
[----:B------:R-:W-:Y:S01]  /*7c20*/  R2UR UR5, R13 ;  /* 0x000000000d0572ca */ /* 0x000fe200000e0000 */
[----:B------:R-:W-:Y:S01]  /*7c30*/  VIADD R7, R7, 0x1 ;  /* 0x0000000107077836 */ /* 0x000fe20000000000 */
[----:B------:R-:W-:Y:S01]  /*7c40*/  R2UR UR19, R15 ;  /* 0x000000000f1372ca */ /* 0x000fe200000e0000 */
[----:B------:R-:W-:Y:S01]  /*7c50*/  UIADD3.X UR25, URZ, UR23, URZ, UP1, !UPT ;  /* 0x000000173f197290 */ /* 0x000fe20008ffe43f */
[----:B------:R-:W-:Y:S01]  /*7c60*/  ISETP.GT.AND P1, PT, R4, 0x1, PT ;  /* 0x000000010400780c */ /* 0x000fe20003f24270 */
[----:B------:R-:W-:Y:S01]  /*7c70*/  UMOV UR14, 0x0 ;  /* 0x00000000000e7882 */ /* 0x000fe20000000000 */
[----:B------:R-:W-:Y:S01]  /*7c80*/  UMOV UR15, 0x10000000 ;  /* 0x10000000000f7882 */ /* 0x000fe20000000000 */
[----:B------:R-:W-:Y:S01]  /*7c90*/  ISETP.NE.AND P0, PT, R7, 0x5, PT ;  /* 0x000000050700780c */ /* 0x000fe20003f05270 */
[----:B------:R-:W-:-:S03]  /*7ca0*/  VIADD R21, R21, 0x20 ;  /* 0x0000002015157836 */ /* 0x000fc60000000000 */
[----:B------:R-:W-:Y:S02]  /*7cb0*/  SEL R14, RZ, 0x1, P0 ;  /* 0x00000001ff0e7807 */ /* 0x000fe40000000000 */
[----:B------:R-:W-:Y:S01]  /*7cc0*/  UIADD3 UR8, UR5, 0x100, URZ ;  /* 0x0000010005087890 */ /* 0x000fe2000fffe03f */
[----:B------:R-:W-:Y:S02]  /*7cd0*/  SEL R7, R7, RZ, P0 ;  /* 0x000000ff07077207 */ /* 0x000fe40000000000 */
[----:B------:R-:W-:Y:S01]  /*7ce0*/  UMOV UR5, 0xff0000 ;  /* 0x00ff000000057882 */ /* 0x000fe20000000000 */
[----:B------:R-:W-:-:S05]  /*7cf0*/  LOP3.LUT R5, R5, R14, RZ, 0x3c, !PT ;  /* 0x0000000e05057212 */ /* 0x000fca00078e3cff */
[----:B------:R0:W-:Y:S02]  /*7d00*/  UTMALDG.3D.MULTICAST [UR8], [UR6], UR5, desc[UR14] ;  /* 0x00000e08060073b4 */ /* 0x0001e40008011805 */
[----:B0-----:R-:W-:Y:S01]  /*7d10*/  UMOV UR8, UR16 ;  /* 0x0000001000087c82 */ /* 0x001fe20008000000 */
[----:B------:R-:W-:Y:S02]  /*7d20*/  UMOV UR11, UR19 ;  /* 0x00000013000b7c82 */ /* 0x000fe40008000000 */
[----:B------:R0:W-:Y:S02]  /*7d30*/  UTMALDG.3D [UR8], [UR24], desc[UR14] ;  /* 0x00000e08180075b4 */ /* 0x0001e40008011000 */
[----:B0-----:R-:W-:Y:S05]  /*7d40*/  @P1 BRA `(.L_x_172) ;  /* 0xfffffffc00441947 */ /* 0x001fea000383ffff */
.L_x_169:
[----:B------:R-:W-:Y:S05]  /*7d50*/  BSYNC B1 ;  /* 0x0000000000017941 */ /* 0x000fea0003800000 */
.L_x_168:
[----:B------:R-:W-:Y:S01]  /*7d60*/  LOP3.LUT P1, RZ, R9, 0xff, RZ, 0xc0, !PT ;  /* 0x000000ff09ff7812 */ /* 0x000fe2000782c0ff */
[C---:B------:R-:W-:Y:S01]  /*7d70*/  IMAD.IADD R6, R10.reuse, 0x1, R3 ;  /* 0x000000010a067824 */ /* 0x040fe200078e0203 */
[----:B------:R-:W-:Y:S01]  /*7d80*/  ULDC.64 UR6, c[0x0][0x650] ;  /* 0x0001940000067ab9 */ /* 0x000fe20000000a00 */
[----:B------:R-:W-:Y:S01]  /*7d90*/  ISETP.GE.U32.AND P2, PT, R10, 0x5, PT ;  /* 0x000000050a00780c */ /* 0x000fe20003f46070 */
[----:B------:R-:W-:Y:S01]  /*7da0*/  BSSY B1, `(.L_x_173) ;  /* 0x000006b000017945 */ /* 0x000fe20003800000 */
[----:B------:R-:W-:Y:S01]  /*7db0*/  IMAD.MOV.U32 R20, RZ, RZ, -0x1 ;  /* 0xffffffffff147424 */ /* 0x000fe200078e00ff */
[----:B------:R-:W-:Y:S01]  /*7dc0*/  ISETP.GT.U32.AND P0, PT, R6, 0x4, PT ;  /* 0x000000040600780c */ /* 0x000fe20003f04070 */
[----:B------:R-:W-:Y:S01]  /*7dd0*/  IMAD.MOV.U32 R13, RZ, RZ, -0x1 ;  /* 0xffffffffff0d7424 */ /* 0x000fe200078e00ff */
[----:B------:R-:W-:Y:S02]  /*7de0*/  PRMT R9, RZ, 0x7610, R9 ;  /* 0x00007610ff097816 */ /* 0x000fe40000000009 */
[----:B------:R-:W-:-:S03]  /*7df0*/  ISETP.LT.U32.AND P0, PT, R10, 0x5, P0 ;  /* 0x000000050a00780c */ /* 0x000fc60000701070 */
[----:B------:R-:W0:Y:S01]  /*7e00*/  @P1 S2R R11, SR_CgaCtaId ;  /* 0x00000000000b1919 */ /* 0x000e220000008800 */
[----:B------:R-:W-:-:S04]  /*7e10*/  @P1 MOV R4, 0x400 ;  /* 0x0000040000041802 */ /* 0x000fc80000000f00 */
[----:B0-----:R-:W-:Y:S01]  /*7e20*/  @P1 LEA R3, R11, R4, 0x18 ;  /* 0x000000040b031211 */ /* 0x001fe200078ec0ff */
[----:B------:R-:W-:-:S03]  /*7e30*/  IMAD.WIDE.U32 R4, R6, -0x33333333, RZ ;  /* 0xcccccccd06047825 */ /* 0x000fc600078e00ff */
[----:B------:R0:W-:Y:S01]  /*7e40*/  @P1 SYNCS.ARRIVE.TRANS64.A1T0 RZ, [R3+URZ+0x68], RZ ;  /* 0x000068ff03ff19a7 */ /* 0x0001e2000810003f */
[----:B------:R-:W-:Y:S02]  /*7e50*/  IADD3 R16, P1, R16, UR20, RZ ;  /* 0x0000001410107c10 */ /* 0x000fe4000ff3e0ff */
[----:B------:R-:W-:Y:S02]  /*7e60*/  SHF.R.U32.HI R5, RZ, 0x2, R5 ;  /* 0x00000002ff057819 */ /* 0x000fe40000011605 */
[----:B------:R-:W-:Y:S02]  /*7e70*/  IADD3.X R17, R17, UR13, RZ, P1, !PT ;  /* 0x0000000d11117c10 */ /* 0x000fe40008ffe4ff */
[----:B------:R-:W-:Y:S02]  /*7e80*/  PRMT R4, RZ, 0x7610, R4 ;  /* 0x00007610ff047816 */ /* 0x000fe40000000004 */
[----:B0-----:R-:W-:Y:S02]  /*7e90*/  SEL R3, RZ, 0x1, !P0 ;  /* 0x00000001ff037807 */ /* 0x001fe40004000000 */
[----:B------:R-:W-:-:S02]  /*7ea0*/  ISETP.GE.U32.AND P0, PT, R16, UR6, PT ;  /* 0x0000000610007c0c */ /* 0x000fc4000bf06070 */
[----:B------:R-:W-:Y:S01]  /*7eb0*/  LOP3.LUT R0, R0, R3, RZ, 0x3c, !PT ;  /* 0x0000000300007212 */ /* 0x000fe200078e3cff */
[----:B------:R-:W-:Y:S01]  /*7ec0*/  IMAD R3, R5, -0x5, R6 ;  /* 0xfffffffb05037824 */ /* 0x000fe200078e0206 */
[----:B------:R-:W-:Y:S01]  /*7ed0*/  ISETP.GE.U32.AND.EX P0, PT, R17, UR7, PT, P0 ;  /* 0x0000000711007c0c */ /* 0x000fe2000bf06100 */
[----:B------:R-:W-:Y:S01]  /*7ee0*/  IMAD.MOV.U32 R6, RZ, RZ, -0x1 ;  /* 0xffffffffff067424 */ /* 0x000fe200078e00ff */
[----:B------:R-:W-:-:S11]  /*7ef0*/  @P2 LOP3.LUT R0, R0, 0x1, R5, 0x78, !PT ;  /* 0x0000000100002812 */ /* 0x000fd600078e7805 */
[----:B------:R-:W-:Y:S05]  /*7f00*/  @P0 BRA `(.L_x_174) ;  /* 0x0000000400500947 */ /* 0x000fea0003800000 */
[----:B------:R-:W0:Y:S01]  /*7f10*/  S2R R15, SR_CTAID.X ;  /* 0x00000000000f7919 */ /* 0x000e220000002500 */
[----:B------:R-:W-:Y:S01]  /*7f20*/  ULDC.64 UR6, c[0x0][0x628] ;  /* 0x00018a0000067ab9 */ /* 0x000fe20000000a00 */
[----:B------:R-:W1:Y:S01]  /*7f30*/  LDC R20, c[0x0][0x144] ;  /* 0x00005100ff147b82 */ /* 0x000e620000000800 */
[----:B------:R-:W-:Y:S01]  /*7f40*/  ISETP.NE.U32.AND P0, PT, RZ, UR6, PT ;  /* 0x00000006ff007c0c */ /* 0x000fe2000bf05070 */
[----:B------:R-:W2:Y:S01]  /*7f50*/  S2R R13, SR_CTAID.Y ;  /* 0x00000000000d7919 */ /* 0x000ea20000002600 */
[----:B------:R-:W-:Y:S01]  /*7f60*/  ULDC UR8, c[0x0][0x630] ;  /* 0x00018c0000087ab9 */ /* 0x000fe20000000800 */
[----:B------:R-:W-:Y:S01]  /*7f70*/  ULDC UR9, c[0x0][0x150] ;  /* 0x0000540000097ab9 */ /* 0x000fe20000000800 */
[----:B------:R-:W-:Y:S01]  /*7f80*/  ISETP.NE.AND.EX P0, PT, RZ, UR7, PT, P0 ;  /* 0x00000007ff007c0c */ /* 0x000fe2000bf05300 */
[----:B------:R-:W-:Y:S02]  /*7f90*/  IMAD.MOV.U32 R4, RZ, RZ, R16 ;  /* 0x000000ffff047224 */ /* 0x000fe400078e0010 */
[----:B------:R-:W-:Y:S01]  /*7fa0*/  IMAD.MOV.U32 R5, RZ, RZ, R17 ;  /* 0x000000ffff057224 */ /* 0x000fe200078e0011 */
[----:B0-----:R-:W-:-:S09]  /*7fb0*/  I2FP.F32.U32 R22, R15 ;  /* 0x0000000f00167245 */ /* 0x001fd20000201000 */
[----:B------:R-:W-:Y:S05]  /*7fc0*/  @!P0 BRA `(.L_x_175) ;  /* 0x0000000000288947 */ /* 0x000fea0003800000 */
[----:B------:R-:W-:Y:S02]  /*7fd0*/  ULDC UR5, c[0x0][0x634] ;  /* 0x00018d0000057ab9 */ /* 0x000fe40000000800 */
[----:B------:R-:W-:-:S05]  /*7fe0*/  IADD3 R5, P0, R16, UR5, RZ ;  /* 0x0000000510057c10 */ /* 0x000fca000ff1e0ff */
[----:B------:R-:W-:-:S04]  /*7ff0*/  IMAD.X R21, RZ, RZ, R17, P0 ;  /* 0x000000ffff157224 */ /* 0x000fc800000e0611 */
[----:B------:R-:W-:-:S04]  /*8000*/  IMAD.WIDE.U32 R6, R21, UR6, RZ ;  /* 0x0000000615067c25 */ /* 0x000fc8000f8e00ff */
[----:B------:R-:W-:-:S04]  /*8010*/  IMAD.WIDE.U32 R6, P0, R5, UR7, R6 ;  /* 0x0000000705067c25 */ /* 0x000fc8000f800006 */
[----:B------:R-:W-:-:S04]  /*8020*/  IMAD.WIDE.U32 R4, R5, UR6, RZ ;  /* 0x0000000605047c25 */ /* 0x000fc8000f8e00ff */
[----:B------:R-:W-:Y:S01]  /*8030*/  IMAD.MOV.U32 R4, RZ, RZ, R7 ;  /* 0x000000ffff047224 */ /* 0x000fe200078e0007 */
[----:B------:R-:W-:Y:S01]  /*8040*/  IADD3 RZ, P1, R5, R6, RZ ;  /* 0x0000000605ff7210 */ /* 0x000fe20007f3e0ff */
[----:B------:R-:W-:-:S04]  /*8050*/  IMAD.X R5, RZ, RZ, RZ, P0 ;  /* 0x000000ffff057224 */ /* 0x000fc800000e06ff */
[----:B------:R-:W-:-:S08]  /*8060*/  IMAD.WIDE.U32.X R4, R21, UR7, R4, P1 ;  /* 0x0000000715047c25 */ /* 0x000fd000088e0404 */
.L_x_175:
[----:B------:R-:W-:Y:S01]  /*8070*/  FMUL R22, R22, UR9 ;  /* 0x0000000916167c20 */ /* 0x000fe20008400000 */
[--C-:B------:R-:W-:Y:S01]  /*8080*/  SHF.R.U64 R14, R4, UR8, R5.reuse ;  /* 0x00000008040e7c19 */ /* 0x100fe20008001205 */
[----:B------:R-:W-:Y:S01]  /*8090*/  ULDC.64 UR6, c[0x0][0x620] ;  /* 0x0001880000067ab9 */ /* 0x000fe20000000a00 */
[----:B------:R-:W-:Y:S01]  /*80a0*/  SHF.R.U32.HI R4, RZ, UR8, R5 ;  /* 0x00000008ff047c19 */ /* 0x000fe20008011605 */
[----:B------:R-:W-:Y:S01]  /*80b0*/  ULDC.64 UR8, c[0x0][0x640] ;  /* 0x0001900000087ab9 */ /* 0x000fe20000000a00 */
[----:B------:R-:W-:Y:S01]  /*80c0*/  IADD3 R5, P0, RZ, -R14, RZ ;  /* 0x8000000eff057210 */ /* 0x000fe20007f1e0ff */
[----:B------:R-:W0:Y:S01]  /*80d0*/  F2I.U32.TRUNC.NTZ R22, R22 ;  /* 0x0000001600167305 */ /* 0x000e22000020f000 */
[----:B------:R-:W-:-:S03]  /*80e0*/  ULDC UR5, c[0x0][0x618] ;  /* 0x0001860000057ab9 */ /* 0x000fc60000000800 */
[----:B------:R-:W-:Y:S01]  /*80f0*/  IMAD.X R4, RZ, RZ, ~R4, P0 ;  /* 0x000000ffff047224 */ /* 0x000fe200000e0e04 */
[----:B------:R-:W-:-:S03]  /*8100*/  ISETP.NE.U32.AND P0, PT, RZ, UR8, PT ;  /* 0x00000008ff007c0c */ /* 0x000fc6000bf05070 */
[----:B------:R-:W-:Y:S01]  /*8110*/  IMAD R4, R4, UR6, RZ ;  /* 0x0000000604047c24 */ /* 0x000fe2000f8e02ff */
[----:B------:R-:W-:-:S03]  /*8120*/  ISETP.NE.AND.EX P0, PT, RZ, UR9, PT, P0 ;  /* 0x00000009ff007c0c */ /* 0x000fc6000bf05300 */
[C---:B------:R-:W-:Y:S02]  /*8130*/  IMAD R7, R5.reuse, UR7, R4 ;  /* 0x0000000705077c24 */ /* 0x040fe4000f8e0204 */
[----:B------:R-:W-:Y:S01]  /*8140*/  IMAD.WIDE.U32 R4, R5, UR6, R16 ;  /* 0x0000000605047c25 */ /* 0x000fe2000f8e0010 */
[----:B------:R-:W-:-:S03]  /*8150*/  ULDC UR6, c[0x0][0x154] ;  /* 0x0000550000067ab9 */ /* 0x000fc60000000800 */
[----:B0-----:R-:W-:Y:S02]  /*8160*/  IMAD.MOV R6, RZ, RZ, -R22 ;  /* 0x000000ffff067224 */ /* 0x001fe400078e0a16 */
[----:B------:R-:W-:Y:S02]  /*8170*/  IMAD.IADD R5, R5, 0x1, R7 ;  /* 0x0000000105057824 */ /* 0x000fe400078e0207 */
[----:B-1----:R-:W-:Y:S01]  /*8180*/  IMAD R15, R20, R6, R15 ;  /* 0x00000006140f7224 */ /* 0x002fe200078e020f */
[----:B--2---:R-:W-:Y:S01]  /*8190*/  I2FP.F32.U32 R6, R13 ;  /* 0x0000000d00067245 */ /* 0x004fe20000201000 */
[----:B------:R-:W0:Y:S01]  /*81a0*/  LDC R20, c[0x0][0x148] ;  /* 0x00005200ff147b82 */ /* 0x000e220000000800 */
[--C-:B------:R-:W-:Y:S02]  /*81b0*/  SHF.R.U64 R21, R4, UR5, R5.reuse ;  /* 0x0000000504157c19 */ /* 0x100fe40008001205 */
[----:B------:R-:W-:Y:S01]  /*81c0*/  SHF.R.U32.HI R4, RZ, UR5, R5 ;  /* 0x00000005ff047c19 */ /* 0x000fe20008011605 */
[----:B------:R-:W-:Y:S01]  /*81d0*/  FMUL R6, R6, UR6 ;  /* 0x0000000606067c20 */ /* 0x000fe20008400000 */
[----:B------:R-:W-:-:S02]  /*81e0*/  ULDC UR5, c[0x0][0x608] ;  /* 0x0001820000057ab9 */ /* 0x000fc40000000800 */
[--C-:B------:R-:W-:Y:S01]  /*81f0*/  SHF.R.U64 R23, R21, UR5, R4.reuse ;  /* 0x0000000515177c19 */ /* 0x100fe20008001204 */
[----:B------:R1:W2:Y:S01]  /*8200*/  F2I.U32.TRUNC.NTZ R24, R6 ;  /* 0x0000000600187305 */ /* 0x0002a2000020f000 */
[----:B------:R-:W-:Y:S01]  /*8210*/  SHF.R.U32.HI R4, RZ, UR5, R4 ;  /* 0x00000005ff047c19 */ /* 0x000fe20008011604 */
[----:B------:R-:W-:-:S03]  /*8220*/  ULDC UR5, c[0x0][0x658] ;  /* 0x0001960000057ab9 */ /* 0x000fc60000000800 */
[--C-:B------:R-:W-:Y:S02]  /*8230*/  SHF.R.U64 R22, R23, UR5, R4.reuse ;  /* 0x0000000517167c19 */ /* 0x100fe40008001204 */
[----:B------:R-:W-:-:S03]  /*8240*/  SHF.R.U32.HI R25, RZ, UR5, R4 ;  /* 0x00000005ff197c19 */ /* 0x000fc60008011604 */
[----:B------:R-:W-:Y:S02]  /*8250*/  IMAD.MOV.U32 R4, RZ, RZ, R22 ;  /* 0x000000ffff047224 */ /* 0x000fe400078e0016 */
[----:B------:R-:W-:Y:S01]  /*8260*/  IMAD.MOV.U32 R5, RZ, RZ, R25 ;  /* 0x000000ffff057224 */ /* 0x000fe200078e0019 */
[----:B-1----:R-:W-:Y:S06]  /*8270*/  @!P0 BRA `(.L_x_176) ;  /* 0x0000000000288947 */ /* 0x002fec0003800000 */
        /* <DEDUP_REMOVED lines=10> */
.L_x_176:
[----:B------:R-:W-:Y:S01]  /*8320*/  ISETP.NE.AND P0, PT, R2, 0x1, PT ;  /* 0x000000010200780c */ /* 0x000fe20003f05270 */
[----:B------:R-:W-:Y:S01]  /*8330*/  ULDC UR5, c[0x0][0x648] ;  /* 0x0001920000057ab9 */ /* 0x000fe20000000800 */
[----:B------:R-:W-:Y:S01]  /*8340*/  LOP3.LUT R23, R23, UR17, RZ, 0xc0, !PT ;  /* 0x0000001117177c12 */ /* 0x000fe2000f8ec0ff */
[----:B--2---:R-:W-:Y:S01]  /*8350*/  IMAD.MOV R24, RZ, RZ, -R24 ;  /* 0x000000ffff187224 */ /* 0x004fe200078e0a18 */
[----:B------:R-:W-:Y:S01]  /*8360*/  SHF.R.U64 R4, R4, UR5, R5 ;  /* 0x0000000504047c19 */ /* 0x000fe20008001205 */
[----:B------:R-:W-:Y:S01]  /*8370*/  ULDC UR5, c[0x0][0x638] ;  /* 0x00018e0000057ab9 */ /* 0x000fe20000000800 */
[----:B------:R-:W-:Y:S01]  /*8380*/  LOP3.LUT R21, R21, UR4, RZ, 0xc0, !PT ;  /* 0x0000000415157c12 */ /* 0x000fe2000f8ec0ff */
[----:B------:R-:W-:Y:S01]  /*8390*/  ULDC UR6, c[0x0][0x610] ;  /* 0x0001840000067ab9 */ /* 0x000fe20000000800 */
[----:B------:R-:W-:Y:S02]  /*83a0*/  IMAD.MOV.U32 R6, RZ, RZ, R14 ;  /* 0x000000ffff067224 */ /* 0x000fe400078e000e */
[----:B------:R-:W-:-:S02]  /*83b0*/  IMAD.MOV R5, RZ, RZ, -R4 ;  /* 0x000000ffff057224 */ /* 0x000fc400078e0a04 */
[----:B------:R-:W-:Y:S02]  /*83c0*/  IMAD R4, R4, UR18, R23 ;  /* 0x0000001204047c24 */ /* 0x000fe4000f8e0217 */
[----:B0-----:R-:W-:Y:S02]  /*83d0*/  @P0 IMAD R15, R20, R24, R13 ;  /* 0x00000018140f0224 */ /* 0x001fe400078e020d */
[----:B------:R-:W-:Y:S01]  /*83e0*/  IMAD R22, R5, UR5, R22 ;  /* 0x0000000505167c24 */ /* 0x000fe2000f8e0216 */
[----:B------:R-:W-:Y:S01]  /*83f0*/  ULDC UR5, c[0x0][0x600] ;  /* 0x0001800000057ab9 */ /* 0x000fe20000000800 */
[----:B------:R-:W-:Y:S02]  /*8400*/  IMAD R15, R4, UR6, R15 ;  /* 0x00000006040f7c24 */ /* 0x000fe4000f8e020f */
[----:B------:R-:W-:Y:S02]  /*8410*/  IMAD R22, R22, UR5, R21 ;  /* 0x0000000516167c24 */ /* 0x000fe4000f8e0215 */
[----:B------:R-:W-:-:S03]  /*8420*/  IMAD.MOV.U32 R4, RZ, RZ, 0x1 ;  /* 0x00000001ff047424 */ /* 0x000fc600078e00ff */
[----:B------:R-:W-:Y:S02]  /*8430*/  SEL R13, R22, R15, !P0 ;  /* 0x0000000f160d7207 */ /* 0x000fe40004000000 */
[----:B------:R-:W-:-:S07]  /*8440*/  SEL R20, R15, R22, !P0 ;  /* 0x000000160f147207 */ /* 0x000fce0004000000 */
.L_x_174:
[----:B------:R-:W-:Y:S05]  /*8450*/  BSYNC B1 ;  /* 0x0000000000017941 */ /* 0x000fea0003800000 */
.L_x_173:
[----:B------:R-:W-:-:S13]  /*8460*/  LOP3.LUT P0, RZ, R4, 0xff, RZ, 0xc0, !PT ;  /* 0x000000ff04ff7812 */ /* 0x000fda000780c0ff */
[----:B------:R-:W-:Y:S05]  /*8470*/  @P0 BRA `(.L_x_177) ;  /* 0xfffffff400400947 */ /* 0x000fea000383ffff */
[----:B------:R-:W-:Y:S05]  /*8480*/  BSYNC B0 ;  /* 0x0000000000007941 */ /* 0x000fea0003800000 */
.L_x_166:
[----:B------:R-:W-:-:S03]  /*8490*/  UMOV UR5, 0xffffffff ;  /* 0xffffffff00057882 */ /* 0x000fc60000000000 */
[----:B------:R-:W-:Y:S05]  /*84a0*/  BRA.DIV UR5, `(.L_x_178) ;  /* 0x0000000605387947 */ /* 0x000fea000b800000 */
[----:B------:R-:W-:-:S13]  /*84b0*/  ELECT P6, URZ, PT ;  /* 0x00000000003f782f */ /* 0x000fda00038c0000 */
.L_x_193:
[----:B------:R-:W-:Y:S04]  /*84c0*/  BSSY B0, `(.L_x_179) ;  /* 0x0000034000007945 */ /* 0x000fe80003800000 */
[----:B------:R-:W-:Y:S05]  /*84d0*/  @!P6 BRA `(.L_x_180) ;  /* 0x0000000000c8e947 */ /* 0x000fea0003800000 */
[----:B------:R-:W-:-:S04]  /*84e0*/  LOP3.LUT R19, R19, 0x2, RZ, 0xfc, !PT ;  /* 0x0000000213137812 */ /* 0x000fc800078efcff */
[----:B------:R-:W-:-:S13]  /*84f0*/  ISETP.NE.AND P0, PT, R19, 0x3, PT ;  /* 0x000000031300780c */ /* 0x000fda0003f05270 */
[----:B------:R-:W-:Y:S05]  /*8500*/  @!P0 BRA `(.L_x_181) ;  /* 0x0000000000048947 */ /* 0x000fea0003800000 */
[----:B------:R-:W-:Y:S01]  /*8510*/  BPT.TRAP 0x1 ;  /* 0x000000040000795c */ /* 0x000fe20000300000 */
.L_x_181:
[----:B------:R-:W0:Y:S01]  /*8520*/  S2R R5, SR_CgaCtaId ;  /* 0x0000000000057919 */ /* 0x000e220000008800 */
[----:B------:R-:W-:Y:S02]  /*8530*/  MOV R2, 0x400 ;  /* 0x0000040000027802 */ /* 0x000fe40000000f00 */
[----:B------:R-:W-:Y:S02]  /*8540*/  SHF.L.U32 R4, R0, 0x1f, RZ ;  /* 0x0000001f00047819 */ /* 0x000fe400000006ff */
[----:B0-----:R-:W-:-:S05]  /*8550*/  LEA R2, R5, R2, 0x18 ;  /* 0x0000000205027211 */ /* 0x001fca00078ec0ff */
[----:B------:R-:W-:-:S04]  /*8560*/  VIADD R2, R2, 0x28 ;  /* 0x0000002802027836 */ /* 0x000fc80000000000 */
[C---:B------:R-:W-:Y:S02]  /*8570*/  IMAD R7, R3.reuse, 0x8, R2 ;  /* 0x0000000803077824 */ /* 0x040fe400078e0202 */
[----:B------:R-:W-:Y:S02]  /*8580*/  VIADD R3, R3, 0x1 ;  /* 0x0000000103037836 */ /* 0x000fe40000000000 */
[----:B------:R-:W0:Y:S03]  /*8590*/  SYNCS.PHASECHK.TRANS64.TRYWAIT P0, [R7+URZ], R4 ;  /* 0x00000004070075a7 */ /* 0x000e26000800017f */
[----:B------:R-:W-:-:S04]  /*85a0*/  ISETP.NE.AND P1, PT, R3, 0x5, PT ;  /* 0x000000050300780c */ /* 0x000fc80003f25270 */
[----:B------:R-:W-:Y:S02]  /*85b0*/  SEL R5, RZ, 0x1, P1 ;  /* 0x00000001ff057807 */ /* 0x000fe40000800000 */
[----:B------:R-:W-:Y:S02]  /*85c0*/  SEL R3, R3, RZ, P1 ;  /* 0x000000ff03037207 */ /* 0x000fe40000800000 */
[----:B------:R-:W-:-:S03]  /*85d0*/  LOP3.LUT R6, R0, R5, RZ, 0x3c, !PT ;  /* 0x0000000500067212 */ /* 0x000fc600078e3cff */
[----:B------:R-:W-:Y:S01]  /*85e0*/  IMAD R8, R3, 0x8, R2 ;  /* 0x0000000803087824 */ /* 0x000fe200078e0202 */
[----:B------:R-:W-:Y:S01]  /*85f0*/  SHF.L.U32 R5, R6, 0x1f, RZ ;  /* 0x0000001f06057819 */ /* 0x000fe200000006ff */
[----:B0-----:R-:W-:Y:S06]  /*8600*/  @!P0 BRA `(.L_x_182) ;  /* 0x0000000400008947 */ /* 0x001fec0003800000 */
.L_x_194:
[----:B------:R-:W1:Y:S01]  /*8610*/  SYNCS.PHASECHK.TRANS64.TRYWAIT P0, [R8+URZ], R5 ;  /* 0x00000005080075a7 */ /* 0x000e62000800017f */
[----:B------:R-:W-:-:S05]  /*8620*/  VIADD R0, R3, 0x1 ;  /* 0x0000000103007836 */ /* 0x000fca0000000000 */
[----:B------:R-:W-:-:S04]  /*8630*/  ISETP.NE.AND P1, PT, R0, 0x5, PT ;  /* 0x000000050000780c */ /* 0x000fc80003f25270 */
[----:B------:R-:W-:Y:S02]  /*8640*/  SEL R3, RZ, 0x1, P1 ;  /* 0x00000001ff037807 */ /* 0x000fe40000800000 */
[----:B0-----:R-:W-:Y:S02]  /*8650*/  SEL R7, R0, RZ, P1 ;  /* 0x000000ff00077207 */ /* 0x001fe40000800000 */
[----:B------:R-:W-:-:S03]  /*8660*/  LOP3.LUT R6, R6, R3, RZ, 0x3c, !PT ;  /* 0x0000000306067212 */ /* 0x000fc600078e3cff */
[----:B------:R-:W-:Y:S01]  /*8670*/  IMAD R9, R7, 0x8, R2 ;  /* 0x0000000807097824 */ /* 0x000fe200078e0202 */
[----:B------:R-:W-:Y:S01]  /*8680*/  SHF.L.U32 R4, R6, 0x1f, RZ ;  /* 0x0000001f06047819 */ /* 0x000fe200000006ff */
[----:B-1----:R-:W-:Y:S06]  /*8690*/  @!P0 BRA `(.L_x_183) ;  /* 0x0000000000f08947 */ /* 0x002fec0003800000 */
.L_x_195:
[----:B------:R-:W1:Y:S01]  /*86a0*/  SYNCS.PHASECHK.TRANS64.TRYWAIT P0, [R9+URZ], R4 ;  /* 0x00000004090075a7 */ /* 0x000e62000800017f */
[----:B------:R-:W-:-:S05]  /*86b0*/  VIADD R0, R7, 0x1 ;  /* 0x0000000107007836 */ /* 0x000fca0000000000 */
[----:B------:R-:W-:-:S04]  /*86c0*/  ISETP.NE.AND P1, PT, R0, 0x5, PT ;  /* 0x000000050000780c */ /* 0x000fc80003f25270 */
[----:B------:R-:W-:Y:S02]  /*86d0*/  SEL R3, RZ, 0x1, P1 ;  /* 0x00000001ff037807 */ /* 0x000fe40000800000 */
[----:B------:R-:W-:Y:S02]  /*86e0*/  SEL R7, R0, RZ, P1 ;  /* 0x000000ff00077207 */ /* 0x000fe40000800000 */
[----:B------:R-:W-:-:S03]  /*86f0*/  LOP3.LUT R11, R6, R3, RZ, 0x3c, !PT ;  /* 0x00000003060b7212 */ /* 0x000fc600078e3cff */
[----:B------:R-:W-:Y:S01]  /*8700*/  IMAD R6, R7, 0x8, R2 ;  /* 0x0000000807067824 */ /* 0x000fe200078e0202 */
[----:B0-----:R-:W-:Y:S01]  /*8710*/  SHF.L.U32 R5, R11, 0x1f, RZ ;  /* 0x0000001f0b057819 */ /* 0x001fe200000006ff */
[----:B-1----:R-:W-:Y:S06]  /*8720*/  @!P0 BRA `(.L_x_184) ;  /* 0x0000000000e08947 */ /* 0x002fec0003800000 */
.L_x_196:
[----:B------:R-:W1:Y:S01]  /*8730*/  SYNCS.PHASECHK.TRANS64.TRYWAIT P0, [R6+URZ], R5 ;  /* 0x00000005060075a7 */ /* 0x000e62000800017f */
[----:B------:R-:W-:-:S05]  /*8740*/  VIADD R0, R7, 0x1 ;  /* 0x0000000107007836 */ /* 0x000fca0000000000 */
[----:B------:R-:W-:-:S04]  /*8750*/  ISETP.NE.AND P1, PT, R0, 0x5, PT ;  /* 0x000000050000780c */ /* 0x000fc80003f25270 */
[----:B0-----:R-:W-:Y:S02]  /*8760*/  SEL R4, RZ, 0x1, P1 ;  /* 0x00000001ff047807 */ /* 0x001fe40000800000 */
[----:B------:R-:W-:Y:S02]  /*8770*/  SEL R3, R0, RZ, P1 ;  /* 0x000000ff00037207 */ /* 0x000fe40000800000 */
[----:B------:R-:W-:Y:S01]  /*8780*/  LOP3.LUT R0, R11, R4, RZ, 0x3c, !PT ;  /* 0x000000040b007212 */ /* 0x000fe200078e3cff */
[----:B-1----:R-:W-:Y:S06]  /*8790*/  @!P0 BRA `(.L_x_185) ;  /* 0x0000000000d88947 */ /* 0x002fec0003800000 */
.L_x_197:
[----:B------:R-:W-:Y:S01]  /*87a0*/  IMAD R3, R3, 0x8, R2 ;  /* 0x0000000803037824 */ /* 0x000fe200078e0202 */
[----:B------:R-:W-:-:S07]  /*87b0*/  SHF.L.U32 R0, R0, 0x1f, RZ ;  /* 0x0000001f00007819 */ /* 0x000fce00000006ff */
.L_x_186:
[----:B-1----:R1:W2:Y:S02]  /*87c0*/  SYNCS.PHASECHK.TRANS64.TRYWAIT P0, [R3+URZ], R0 ;  /* 0x00000000030075a7 */ /* 0x0022a4000800017f */
[----:B--2---:R-:W-:Y:S05]  /*87d0*/  @!P0 NANOSLEEP.SYNCS 0x989680 ;  /* 0x009896800000895d */ /* 0x004fea0003900000 */
[----:B------:R-:W2:Y:S02]  /*87e0*/  @!P0 SYNCS.PHASECHK.TRANS64 P0, [R3+URZ], R0 ;  /* 0x00000000030085a7 */ /* 0x000ea4000800007f */
[----:B--2---:R-:W-:Y:S05]  /*87f0*/  @!P0 BRA `(.L_x_186) ;  /* 0xfffffffc00f08947 */ /* 0x004fea000383ffff */
.L_x_180:
[----:B------:R-:W-:Y:S05]  /*8800*/  BSYNC B0 ;  /* 0x0000000000007941 */ /* 0x000fea0003800000 */
.L_x_179:
[----:B------:R-:W-:Y:S05]  /*8810*/  EXIT ;  /* 0x000000000000794d */ /* 0x000fea0003800000 */
.L_x_21:
[----:B---3--:R3:W4:Y:S02]  /*8820*/  SYNCS.PHASECHK.TRANS64.TRYWAIT P1, [R3+URZ], R0 ;  /* 0x00000000030075a7 */ /* 0x008724000802017f */
[----:B----4-:R-:W-:Y:S05]  /*8830*/  @!P1 NANOSLEEP.SYNCS 0x989680 ;  /* 0x009896800000995d */ /* 0x010fea0003900000 */
[----:B------:R-:W4:Y:S02]  /*8840*/  @!P1 SYNCS.PHASECHK.TRANS64 P1, [R3+URZ], R0 ;  /* 0x00000000030095a7 */ /* 0x000f24000802007f */
[----:B----4-:R-:W-:Y:S05]  /*8850*/  @!P1 BRA `(.L_x_21) ;  /* 0xfffffffc00f09947 */ /* 0x010fea000383ffff */
[----:B------:R-:W-:Y:S05]  /*8860*/  BRA `(.L_x_20) ;  /* 0xffffff8c001c7947 */ /* 0x000fea000383ffff */
.L_x_26:
[----:B-1----:R1:W2:Y:S02]  /*8870*/  SYNCS.PHASECHK.TRANS64.TRYWAIT P1, [R5+URZ], R4 ;  /* 0x00000004050075a7 */ /* 0x0022a4000802017f */
[----:B--2---:R-:W-:Y:S05]  /*8880*/  @!P1 NANOSLEEP.SYNCS 0x989680 ;  /* 0x009896800000995d */ /* 0x004fea0003900000 */
[----:B------:R-:W2:Y:S02]  /*8890*/  @!P1 SYNCS.PHASECHK.TRANS64 P1, [R5+URZ], R4 ;  /* 0x00000004050095a7 */ /* 0x000ea4000802007f */
[----:B--2---:R-:W-:Y:S05]  /*88a0*/  @!P1 BRA `(.L_x_26) ;  /* 0xfffffffc00f09947 */ /* 0x004fea000383ffff */
[----:B------:R-:W-:Y:S05]  /*88b0*/  BRA `(.L_x_25) ;  /* 0xffffff90006c7947 */ /* 0x000fea000383ffff */
.L_x_167:
[----:B------:R-:W-:Y:S01]  /*88c0*/  BSSY B1, `(.L_x_187) ;  /* 0x0000006000017945 */ /* 0x000fe20003800000 */
[----:B------:R-:W-:-:S07]  /*88d0*/  IMAD.MOV.U32 R15, RZ, RZ, -0x1 ;  /* 0xffffffffff0f7424 */ /* 0x000fce00078e00ff */
[----:B------:R-:W-:Y:S05]  /*88e0*/  WARPSYNC.COLLECTIVE R15, `(.L_x_188) ;  /* 0x000000000f0c7348 */ /* 0x000fea0003c00000 */
[----:B------:R-:W-:Y:S02]  /*88f0*/  ELECT P6, UR62, PT ;  /* 0x00000000003e782f */ /* 0x000fe400038c0000 */
[----:B------:R-:W-:Y:S01]  /*8900*/  MOV R14, UR62 ;  /* 0x0000003e000e7c02 */ /* 0x000fe20008000f00 */
[----:B------:R-:W-:Y:S10]  /*8910*/  ENDCOLLECTIVE ;  /* 0x000000000000791b */ /* 0x000ff40003800000 */
.L_x_188:
[----:B------:R-:W-:Y:S05]  /*8920*/  BSYNC B1 ;  /* 0x0000000000017941 */ /* 0x000fea0003800000 */
.L_x_187:
[----:B------:R-:W-:Y:S05]  /*8930*/  BRA `(.L_x_189) ;  /* 0xfffffff0001c7947 */ /* 0x000fea000383ffff */
.L_x_170:
[----:B-1----:R1:W2:Y:S02]  /*8940*/  SYNCS.PHASECHK.TRANS64.TRYWAIT P0, [R22+URZ+0x28], R13 ;  /* 0x0000280d160075a7 */ /* 0x0022a4000800017f */
[----:B--2---:R-:W-:Y:S05]  /*8950*/  @!P0 NANOSLEEP.SYNCS 0x989680 ;  /* 0x009896800000895d */ /* 0x004fea0003900000 */
[----:B------:R-:W2:Y:S02]  /*8960*/  @!P0 SYNCS.PHASECHK.TRANS64 P0, [R22+URZ+0x28], R13 ;  /* 0x0000280d160085a7 */ /* 0x000ea4000800007f */
[----:B--2---:R-:W-:Y:S05]  /*8970*/  @!P0 BRA `(.L_x_170) ;  /* 0xfffffffc00f08947 */ /* 0x004fea000383ffff */
[----:B------:R-:W-:Y:S05]  /*8980*/  BRA `(.L_x_190) ;  /* 0xfffffff0005c7947 */ /* 0x000fea000383ffff */
.L_x_178:
[----:B------:R-:W-:Y:S01]  /*8990*/  BSSY B0, `(.L_x_191) ;  /* 0x0000006000007945 */ /* 0x000fe20003800000 */
[----:B------:R-:W-:-:S07]  /*89a0*/  IMAD.MOV.U32 R15, RZ, RZ, -0x1 ;  /* 0xffffffffff0f7424 */ /* 0x000fce00078e00ff */
[----:B------:R-:W-:Y:S05]  /*89b0*/  WARPSYNC.COLLECTIVE R15, `(.L_x_192) ;  /* 0x000000000f0c7348 */ /* 0x000fea0003c00000 */
[----:B------:R-:W-:Y:S02]  /*89c0*/  ELECT P6, UR62, PT ;  /* 0x00000000003e782f */ /* 0x000fe400038c0000 */
[----:B------:R-:W-:Y:S01]  /*89d0*/  MOV R14, UR62 ;  /* 0x0000003e000e7c02 */ /* 0x000fe20008000f00 */
[----:B------:R-:W-:Y:S10]  /*89e0*/  ENDCOLLECTIVE ;  /* 0x000000000000791b */ /* 0x000ff40003800000 */
.L_x_192:
[----:B------:R-:W-:Y:S05]  /*89f0*/  BSYNC B0 ;  /* 0x0000000000007941 */ /* 0x000fea0003800000 */
.L_x_191:
[----:B------:R-:W-:Y:S05]  /*8a00*/  BRA `(.L_x_193) ;  /* 0xfffffff800ac7947 */ /* 0x000fea000383ffff */
.L_x_182:
[----:B0-----:R0:W1:Y:S02]  /*8a10*/  SYNCS.PHASECHK.TRANS64.TRYWAIT P0, [R7+URZ], R4 ;  /* 0x00000004070075a7 */ /* 0x001064000800017f */
[----:B-1----:R-:W-:Y:S05]  /*8a20*/  @!P0 NANOSLEEP.SYNCS 0x989680 ;  /* 0x009896800000895d */ /* 0x002fea0003900000 */
[----:B------:R-:W1:Y:S02]  /*8a30*/  @!P0 SYNCS.PHASECHK.TRANS64 P0, [R7+URZ], R4 ;  /* 0x00000004070085a7 */ /* 0x000e64000800007f */
[----:B-1----:R-:W-:Y:S05]  /*8a40*/  @!P0 BRA `(.L_x_182) ;  /* 0xfffffffc00f08947 */ /* 0x002fea000383ffff */
[----:B------:R-:W-:Y:S05]  /*8a50*/  BRA `(.L_x_194) ;  /* 0xfffffff800ec7947 */ /* 0x000fea000383ffff */
.L_x_183:
[----:B0-----:R0:W1:Y:S02]  /*8a60*/  SYNCS.PHASECHK.TRANS64.TRYWAIT P0, [R8+URZ], R5 ;  /* 0x00000005080075a7 */ /* 0x001064000800017f */
[----:B-1----:R-:W-:Y:S05]  /*8a70*/  @!P0 NANOSLEEP.SYNCS 0x989680 ;  /* 0x009896800000895d */ /* 0x002fea0003900000 */
[----:B------:R-:W1:Y:S02]  /*8a80*/  @!P0 SYNCS.PHASECHK.TRANS64 P0, [R8+URZ], R5 ;  /* 0x00000005080085a7 */ /* 0x000e64000800007f */
[----:B-1----:R-:W-:Y:S05]  /*8a90*/  @!P0 BRA `(.L_x_183) ;  /* 0xfffffffc00f08947 */ /* 0x002fea000383ffff */
[----:B------:R-:W-:Y:S05]  /*8aa0*/  BRA `(.L_x_195) ;  /* 0xfffffff800fc7947 */ /* 0x000fea000383ffff */
.L_x_184:
[----:B0-----:R0:W1:Y:S02]  /*8ab0*/  SYNCS.PHASECHK.TRANS64.TRYWAIT P0, [R9+URZ], R4 ;  /* 0x00000004090075a7 */ /* 0x001064000800017f */
[----:B-1----:R-:W-:Y:S05]  /*8ac0*/  @!P0 NANOSLEEP.SYNCS 0x989680 ;  /* 0x009896800000895d */ /* 0x002fea0003900000 */
[----:B------:R-:W1:Y:S02]  /*8ad0*/  @!P0 SYNCS.PHASECHK.TRANS64 P0, [R9+URZ], R4 ;  /* 0x00000004090085a7 */ /* 0x000e64000800007f */
[----:B-1----:R-:W-:Y:S05]  /*8ae0*/  @!P0 BRA `(.L_x_184) ;  /* 0xfffffffc00f08947 */ /* 0x002fea000383ffff */
[----:B------:R-:W-:Y:S05]  /*8af0*/  BRA `(.L_x_196) ;  /* 0xfffffffc000c7947 */ /* 0x000fea000383ffff */
.L_x_185:
[----:B0-----:R0:W1:Y:S02]  /*8b00*/  SYNCS.PHASECHK.TRANS64.TRYWAIT P0, [R6+URZ], R5 ;  /* 0x00000005060075a7 */ /* 0x001064000800017f */
[----:B-1----:R-:W-:Y:S05]  /*8b10*/  @!P0 NANOSLEEP.SYNCS 0x989680 ;  /* 0x009896800000895d */ /* 0x002fea0003900000 */
[----:B------:R-:W1:Y:S02]  /*8b20*/  @!P0 SYNCS.PHASECHK.TRANS64 P0, [R6+URZ], R5 ;  /* 0x00000005060085a7 */ /* 0x000e64000800007f */
[----:B-1----:R-:W-:Y:S05]  /*8b30*/  @!P0 BRA `(.L_x_185) ;  /* 0xfffffffc00f08947 */ /* 0x002fea000383ffff */
[----:B------:R-:W-:Y:S05]  /*8b40*/  BRA `(.L_x_197) ;  /* 0xfffffffc00147947 */ /* 0x000fea000383ffff */
.L_x_198:
[----:B------:R-:W-:-:S00]  /*8b50*/  BRA `(.L_x_198) ;  /* 0xfffffffc00fc7947 */ /* 0x000fc0000383ffff */
[----:B------:R-:W-:-:S00]  /*8b60*/  NOP ;  /* 0x0000000000007918 */ /* 0x000fc00000000000 */
        /* <DEDUP_REMOVED lines=9> */
.L_x_199:


//--------------------- .nv.global.init           --------------------------
	.section	.nv.global.init,"aw",@progbits
.nv.global.init:
	.type		$str$22,@object
	.size		$str$22,($str$23 - $str$22)
$str$22:
        /*0000*/ 	.byte	0x6b, 0x5f, 0x74, 0x69, 0x6c, 0x65, 0x5f, 0x63, 0x6f, 0x75, 0x6e, 0x74, 0x20, 0x3e, 0x3d, 0x20
        /*0010*/ 	.byte	0x31, 0x00
	.type		$str$23,@object
	.size		$str$23,(__unnamed_1 - $str$23)
$str$23:
        /*0012*/ 	.byte	0x2f, 0x74, 0x6d, 0x70, 0x2f, 0x63, 0x75, 0x74, 0x6c, 0x61, 0x73, 0x73, 0x5f, 0x73, 0x77, 0x65
        /*0022*/ 	.byte	0x65, 0x70, 0x5f, 0x73, 0x72, 0x63, 0x2f, 0x69, 0x6e, 0x63, 0x6c, 0x75, 0x64, 0x65, 0x2f, 0x63
        /*0032*/ 	.byte	0x75, 0x74, 0x6c, 0x61, 0x73, 0x73, 0x2f, 0x67, 0x65, 0x6d, 0x6d, 0x2f, 0x63, 0x6f, 0x6c, 0x6c
        /*0042*/ 	.byte	0x65, 0x63, 0x74, 0x69, 0x76, 0x65, 0x2f, 0x73, 0x6d, 0x39, 0x30, 0x5f, 0x6d, 0x6d, 0x61, 0x5f
        /*0052*/ 	.byte	0x74, 0x6d, 0x61, 0x5f, 0x67, 0x6d, 0x6d, 0x61, 0x5f, 0x73, 0x73, 0x5f, 0x77, 0x61, 0x72, 0x70
        /*0062*/ 	.byte	0x73, 0x70, 0x65, 0x63, 0x69, 0x61, 0x6c, 0x69, 0x7a, 0x65, 0x64, 0x2e, 0x68, 0x70, 0x70, 0x00
	.type		__unnamed_1,@object
	.size		__unnamed_1,(.L_0 - __unnamed_1)
__unnamed_1:
        /*0072*/ 	.byte	0x76, 0x6f, 0x69, 0x64, 0x20, 0x63, 0x75, 0x74, 0x6c, 0x61, 0x73, 0x73, 0x3a, 0x3a, 0x67, 0x65
        /* <DEDUP_REMOVED lines=177> */
        /*0b92*/ 	.byte	0x6e, 0x74, 0x69, 0x74, 0x79, 0x5d, 0x00
.L_0:


//--------------------- .nv.shared._ZN7cutlass13device_kernelINS_4gemm6kernel13GemmUniversalIN4cute5tupleIJiiiiEEENS1_10collective13CollectiveMmaINS1_34MainloopSm90TmaGmmaWarpSpecializedILi5ENS5_IJNS4_1CILi1EEENSA_ILi8EEESB_EEENS1_35KernelTmaWarpSpecializedCooperativeEEENS5_IJNSA_ILi256EEENSA_ILi64EEENSA_ILi32EEEEEENS_10tfloat32_tENS5_IJlSB_lEEESK_SL_NS4_8TiledMMAINS4_8MMA_AtomIJNS4_4SM904GMMA29MMA_64x64x8_F32TF32TF32_SS_TNILNSP_7ScaleInE1ELSR_1EEEEEENS4_6LayoutINS5_IJNSA_ILi2EEESB_SB_EEENS5_IJSB_NSA_ILi0EEESX_EEEEENS5_IJNS4_10UnderscoreES10_S10_EEEEENS4_23SM90_TMA_LOAD_MULTICASTENS4_14ComposedLayoutINS4_7SwizzleILi3ELi4ELi3EEENS4_18smem_ptr_flag_bitsILi32EEENSU_INS5_IJSC_SI_EEENS5_IJSI_SB_EEEEEEEvNS4_8identityENS4_13SM90_TMA_LOADES1C_vS1D_EENS_8epilogue10collective6detail29Sm90TmaWarpSpecializedAdapterINS1H_15DefaultEpilogueISK_SL_SL_NS1G_6thread17LinearCombinationISK_Li1EffLNS1L_9ScaleType4KindE0ELNS_15FloatRoundStyleE2ESK_EENS1_15EpilogueDefaultEEEEEvvEEEEvNT_6ParamsE --------------------------
	.section	.nv.shared._ZN7cutlass13device_kernelINS_4gemm6kernel13GemmUniversalIN4cute5tupleIJiiiiEEENS1_10collective13CollectiveMmaINS1_34MainloopSm90TmaGmmaWarpSpecializedILi5ENS5_IJNS4_1CILi1EEENSA_ILi8EEESB_EEENS1_35KernelTmaWarpSpecializedCooperativeEEENS5_IJNSA_ILi256EEENSA_ILi64EEENSA_ILi32EEEEEENS_10tfloat32_tENS5_IJlSB_lEEESK_SL_NS4_8TiledMMAINS4_8MMA_AtomIJNS4_4SM904GMMA29MMA_64x64x8_F32TF32TF32_SS_TNILNSP_7ScaleInE1ELSR_1EEEEEENS4_6LayoutINS5_IJNSA_ILi2EEESB_SB_EEENS5_IJSB_NSA_ILi0EEESX_EEEEENS5_IJNS4_10UnderscoreES10_S10_EEEEENS4_23SM90_TMA_LOAD_MULTICASTENS4_14ComposedLayoutINS4_7SwizzleILi3ELi4ELi3EEENS4_18smem_ptr_flag_bitsILi32EEENSU_INS5_IJSC_SI_EEENS5_IJSI_SB_EEEEEEEvNS4_8identityENS4_13SM90_TMA_LOADES1C_vS1D_EENS_8epilogue10collective6detail29Sm90TmaWarpSpecializedAdapterINS1H_15DefaultEpilogueISK_SL_SL_NS1G_6thread17LinearCombinationISK_Li1EffLNS1L_9ScaleType4KindE0ELNS_15FloatRoundStyleE2ESK_EENS1_15EpilogueDefaultEEEEEvvEEEEvNT_6ParamsE,"aw",@nobits
	.sectionflags	@""
	.align	16
	.zero		1024


//--------------------- .nv.shared.reserved.0     --------------------------
	.section	.nv.shared.reserved.0,"aw",@nobits
	.weak		__nv_reservedSMEM_offset_0_alias
	.size		__nv_reservedSMEM_offset_0_alias, 0, 0
	.other		__nv_reservedSMEM_offset_0_alias,@"STO_CUDA_RESERVED_SHARED STV_DEFAULT"
__nv_reservedSMEM_offset_0_alias:
	.zero		0


//--------------------- .nv.global                --------------------------
	.section	.nv.global,"aw",@nobits
.nv.global:
	.type		_ZN40_INTERNAL_79eea55e_4_k_cu_c1ee184d_253784cute1_E,@object
	.size		_ZN40_INTERNAL_79eea55e_4_k_cu_c1ee184d_253784cute1_E,(_ZN40_INTERNAL_79eea55e_4_k_cu_c1ee184d_253784cuda3std3__45__cpo6cbeginE - _ZN40_INTERNAL_79eea55e_4_k_cu_c1ee184d_253784cute1_E)
_ZN40_INTERNAL_79eea55e_4_k_cu_c1ee184d_253784cute1_E:
	.zero		1
	.type		_ZN40_INTERNAL_79eea55e_4_k_cu_c1ee184d_253784cuda3std3__45__cpo6cbeginE,@object
	.size		_ZN40_INTERNAL_79eea55e_4_k_cu_c1ee184d_253784cuda3std3__45__cpo6cbeginE,(_ZN40_INTERNAL_79eea55e_4_k_cu_c1ee184d_253784cuda3std3__48in_placeE - _ZN40_INTERNAL_79eea55e_4_k_cu_c1ee184d_253784cuda3std3__45__cpo6cbeginE)
_ZN40_INTERNAL_79eea55e_4_k_cu_c1ee184d_253784cuda3std3__45__cpo6cbeginE:
	.zero		1
	.type		_ZN40_INTERNAL_79eea55e_4_k_cu_c1ee184d_253784cuda3std3__48in_placeE,@object
	.size		_ZN40_INTERNAL_79eea55e_4_k_cu_c1ee184d_253784cuda3std3__48in_placeE,(_ZN40_INTERNAL_79eea55e_4_k_cu_c1ee184d_253784cuda3std6ranges3__45__cpo9iter_moveE - _ZN40_INTERNAL_79eea55e_4_k_cu_c1ee184d_253784cuda3std3__48in_placeE)
_ZN40_INTERNAL_79eea55e_4_k_cu_c1ee184d_253784cuda3std3__48in_placeE:
	.zero		1
	.type		_ZN40_INTERNAL_79eea55e_4_k_cu_c1ee184d_253784cuda3std6ranges3__45__cpo9iter_moveE,@object
	.size		_ZN40_INTERNAL_79eea55e_4_k_cu_c1ee184d_253784cuda3std6ranges3__45__cpo9iter_moveE,(_ZN40_INTERNAL_79eea55e_4_k_cu_c1ee184d_253784cuda3std3__45__cpo5beginE - _ZN40_INTERNAL_79eea55e_4_k_cu_c1ee184d_253784cuda3std6ranges3__45__cpo9iter_moveE)
_ZN40_INTERNAL_79eea55e_4_k_cu_c1ee184d_253784cuda3std6ranges3__45__cpo9iter_moveE:
	.zero		1
	.type		_ZN40_INTERNAL_79eea55e_4_k_cu_c1ee184d_253784cuda3std3__45__cpo5beginE,@object
	.size		_ZN40_INTERNAL_79eea55e_4_k_cu_c1ee184d_253784cuda3std3__45__cpo5beginE,(_ZN40_INTERNAL_79eea55e_4_k_cu_c1ee184d_253784cuda3std3__442_GLOBAL__N__79eea55e_4_k_cu_c1ee184d_253786ignoreE - _ZN40_INTERNAL_79eea55e_4_k_cu_c1ee184d_253784cuda3std3__45__cpo5beginE)
_ZN40_INTERNAL_79eea55e_4_k_cu_c1ee184d_253784cuda3std3__45__cpo5beginE:
	.zero		1
	.type		_ZN40_INTERNAL_79eea55e_4_k_cu_c1ee184d_253784cuda3std3__442_GLOBAL__N__79eea55e_4_k_cu_c1ee184d_253786ignoreE,@object
	.size		_ZN40_INTERNAL_79eea55e_4_k_cu_c1ee184d_253784cuda3std3__442_GLOBAL__N__79eea55e_4_k_cu_c1ee184d_253786ignoreE,(_ZN40_INTERNAL_79eea55e_4_k_cu_c1ee184d_253784cute7productE - _ZN40_INTERNAL_79eea55e_4_k_cu_c1ee184d_253784cuda3std3__442_GLOBAL__N__79eea55e_4_k_cu_c1ee184d_253786ignoreE)
_ZN40_INTERNAL_79eea55e_4_k_cu_c1ee184d_253784cuda3std3__442_GLOBAL__N__79eea55e_4_k_cu_c1ee184d_253786ignoreE:
	.zero		1
	.type		_ZN40_INTERNAL_79eea55e_4_k_cu_c1ee184d_253784cute7productE,@object
	.size		_ZN40_INTERNAL_79eea55e_4_k_cu_c1ee184d_253784cute7productE,(_ZN40_INTERNAL_79eea55e_4_k_cu_c1ee184d_253784cuda3std3__45__cpo3endE - _ZN40_INTERNAL_79eea55e_4_k_cu_c1ee184d_253784cute7productE)
_ZN40_INTERNAL_79eea55e_4_k_cu_c1ee184d_253784cute7productE:
	.zero		1
	.type		_ZN40_INTERNAL_79eea55e_4_k_cu_c1ee184d_253784cuda3std3__45__cpo3endE,@object
	.size		_ZN40_INTERNAL_79eea55e_4_k_cu_c1ee184d_253784cuda3std3__45__cpo3endE,(_ZN40_INTERNAL_79eea55e_4_k_cu_c1ee184d_253784cuda3std3__419piecewise_constructE - _ZN40_INTERNAL_79eea55e_4_k_cu_c1ee184d_253784cuda3std3__45__cpo3endE)
_ZN40_INTERNAL_79eea55e_4_k_cu_c1ee184d_253784cuda3std3__45__cpo3endE:
	.zero		1
	.type		_ZN40_INTERNAL_79eea55e_4_k_cu_c1ee184d_253784cuda3std3__419piecewise_constructE,@object
	.size		_ZN40_INTERNAL_79eea55e_4_k_cu_c1ee184d_253784cuda3std3__419piecewise_constructE,(_ZN40_INTERNAL_79eea55e_4_k_cu_c1ee184d_253784cuda3std3__45__cpo4cendE - _ZN40_INTERNAL_79eea55e_4_k_cu_c1ee184d_253784cuda3std3__419piecewise_constructE)
_ZN40_INTERNAL_79eea55e_4_k_cu_c1ee184d_253784cuda3std3__419piecewise_constructE:
	.zero		1
	.type		_ZN40_INTERNAL_79eea55e_4_k_cu_c1ee184d_253784cuda3std3__45__cpo4cendE,@object
	.size		_ZN40_INTERNAL_79eea55e_4_k_cu_c1ee184d_253784cuda3std3__45__cpo4cendE,(_ZN40_INTERNAL_79eea55e_4_k_cu_c1ee184d_253784cuda3std6ranges3__45__cpo4swapE - _ZN40_INTERNAL_79eea55e_4_k_cu_c1ee184d_253784cuda3std3__45__cpo4cendE)
_ZN40_INTERNAL_79eea55e_4_k_cu_c1ee184d_253784cuda3std3__45__cpo4cendE:
	.zero		1
	.type		_ZN40_INTERNAL_79eea55e_4_k_cu_c1ee184d_253784cuda3std6ranges3__45__cpo4swapE,@object
	.size		_ZN40_INTERNAL_79eea55e_4_k_cu_c1ee184d_253784cuda3std6ranges3__45__cpo4swapE,(.L_8 - _ZN40_INTERNAL_79eea55e_4_k_cu_c1ee184d_253784cuda3std6ranges3__45__cpo4swapE)
_ZN40_INTERNAL_79eea55e_4_k_cu_c1ee184d_253784cuda3std6ranges3__45__cpo4swapE:
	.zero		1
.L_8:


//--------------------- .nv.constant0._ZN7cutlass13device_kernelINS_4gemm6kernel13GemmUniversalIN4cute5tupleIJiiiiEEENS1_10collective13CollectiveMmaINS1_34MainloopSm90TmaGmmaWarpSpecializedILi5ENS5_IJNS4_1CILi1EEENSA_ILi8EEESB_EEENS1_35KernelTmaWarpSpecializedCooperativeEEENS5_IJNSA_ILi256EEENSA_ILi64EEENSA_ILi32EEEEEENS_10tfloat32_tENS5_IJlSB_lEEESK_SL_NS4_8TiledMMAINS4_8MMA_AtomIJNS4_4SM904GMMA29MMA_64x64x8_F32TF32TF32_SS_TNILNSP_7ScaleInE1ELSR_1EEEEEENS4_6LayoutINS5_IJNSA_ILi2EEESB_SB_EEENS5_IJSB_NSA_ILi0EEESX_EEEEENS5_IJNS4_10UnderscoreES10_S10_EEEEENS4_23SM90_TMA_LOAD_MULTICASTENS4_14ComposedLayoutINS4_7SwizzleILi3ELi4ELi3EEENS4_18smem_ptr_flag_bitsILi32EEENSU_INS5_IJSC_SI_EEENS5_IJSI_SB_EEEEEEEvNS4_8identityENS4_13SM90_TMA_LOADES1C_vS1D_EENS_8epilogue10collective6detail29Sm90TmaWarpSpecializedAdapterINS1H_15DefaultEpilogueISK_SL_SL_NS1G_6thread17LinearCombinationISK_Li1EffLNS1L_9ScaleType4KindE0ELNS_15FloatRoundStyleE2ESK_EENS1_15EpilogueDefaultEEEEEvvEEEEvNT_6ParamsE --------------------------
	.section	.nv.constant0._ZN7cutlass13device_kernelINS_4gemm6kernel13GemmUniversalIN4cute5tupleIJiiiiEEENS1_10collective13CollectiveMmaINS1_34MainloopSm90TmaGmmaWarpSpecializedILi5ENS5_IJNS4_1CILi1EEENSA_ILi8EEESB_EEENS1_35KernelTmaWarpSpecializedCooperativeEEENS5_IJNSA_ILi256EEENSA_ILi64EEENSA_ILi32EEEEEENS_10tfloat32_tENS5_IJlSB_lEEESK_SL_NS4_8TiledMMAINS4_8MMA_AtomIJNS4_4SM904GMMA29MMA_64x64x8_F32TF32TF32_SS_TNILNSP_7ScaleInE1ELSR_1EEEEEENS4_6LayoutINS5_IJNSA_ILi2EEESB_SB_EEENS5_IJSB_NSA_ILi0EEESX_EEEEENS5_IJNS4_10UnderscoreES10_S10_EEEEENS4_23SM90_TMA_LOAD_MULTICASTENS4_14ComposedLayoutINS4_7SwizzleILi3ELi4ELi3EEENS4_18smem_ptr_flag_bitsILi32EEENSU_INS5_IJSC_SI_EEENS5_IJSI_SB_EEEEEEEvNS4_8identityENS4_13SM90_TMA_LOADES1C_vS1D_EENS_8epilogue10collective6detail29Sm90TmaWarpSpecializedAdapterINS1H_15DefaultEpilogueISK_SL_SL_NS1G_6thread17LinearCombinationISK_Li1EffLNS1L_9ScaleType4KindE0ELNS_15FloatRoundStyleE2ESK_EENS1_15EpilogueDefaultEEEEEvvEEEEvNT_6ParamsE,"a",@progbits
	.sectionflags	@""
	.align	4
.nv.constant0._ZN7cutlass13device_kernelINS_4gemm6kernel13GemmUniversalIN4cute5tupleIJiiiiEEENS1_10collective13CollectiveMmaINS1_34MainloopSm90TmaGmmaWarpSpecializedILi5ENS5_IJNS4_1CILi1EEENSA_ILi8EEESB_EEENS1_35KernelTmaWarpSpecializedCooperativeEEENS5_IJNSA_ILi256EEENSA_ILi64EEENSA_ILi32EEEEEENS_10tfloat32_tENS5_IJlSB_lEEESK_SL_NS4_8TiledMMAINS4_8MMA_AtomIJNS4_4SM904GMMA29MMA_64x64x8_F32TF32TF32_SS_TNILNSP_7ScaleInE1ELSR_1EEEEEENS4_6LayoutINS5_IJNSA_ILi2EEESB_SB_EEENS5_IJSB_NSA_ILi0EEESX_EEEEENS5_IJNS4_10UnderscoreES10_S10_EEEEENS4_23SM90_TMA_LOAD_MULTICASTENS4_14ComposedLayoutINS4_7SwizzleILi3ELi4ELi3EEENS4_18smem_ptr_flag_bitsILi32EEENSU_INS5_IJSC_SI_EEENS5_IJSI_SB_EEEEEEEvNS4_8identityENS4_13SM90_TMA_LOADES1C_vS1D_EENS_8epilogue10collective6detail29Sm90TmaWarpSpecializedAdapterINS1H_15DefaultEpilogueISK_SL_SL_NS1G_6thread17LinearCombinationISK_Li1EffLNS1L_9ScaleType4KindE0ELNS_15FloatRoundStyleE2ESK_EENS1_15EpilogueDefaultEEEEEvvEEEEvNT_6ParamsE:
	.zero		1664


//--------------------- SYMBOLS --------------------------

	.type		.nv.reservedSmem.offset0,@object
	.size		.nv.reservedSmem.offset0,0x4
	.type		__assertfail,@function
